//
// Generated by NVIDIA NVVM Compiler
//
// Compiler Build ID: CL-36424714
// Cuda compilation tools, release 13.0, V13.0.88
// Based on NVVM 20.0.0
//

.version 9.0
.target sm_100
.address_size 64

	// .globl	_Z20matrixMulKernelTiledPiS_S_i
// _ZZ20matrixMulKernelTiledPiS_S_iE3Mds has been demoted
// _ZZ20matrixMulKernelTiledPiS_S_iE3Nds has been demoted

.visible .entry _Z20matrixMulKernelTiledPiS_S_i(
	.param .u64 .ptr .align 1 _Z20matrixMulKernelTiledPiS_S_i_param_0,
	.param .u64 .ptr .align 1 _Z20matrixMulKernelTiledPiS_S_i_param_1,
	.param .u64 .ptr .align 1 _Z20matrixMulKernelTiledPiS_S_i_param_2,
	.param .u32 _Z20matrixMulKernelTiledPiS_S_i_param_3
)
{
	.reg .pred 	%p<3>;
	.reg .b32 	%r<136>;
	.reg .b32 	%f<71>;
	.reg .b64 	%rd<13>;
	// demoted variable
	.shared .align 4 .b8 _ZZ20matrixMulKernelTiledPiS_S_iE3Mds[4096];
	// demoted variable
	.shared .align 4 .b8 _ZZ20matrixMulKernelTiledPiS_S_iE3Nds[4096];
	ld.param.u64 	%rd3, [_Z20matrixMulKernelTiledPiS_S_i_param_0];
	ld.param.u64 	%rd4, [_Z20matrixMulKernelTiledPiS_S_i_param_1];
	ld.param.u64 	%rd5, [_Z20matrixMulKernelTiledPiS_S_i_param_2];
	ld.param.u32 	%r19, [_Z20matrixMulKernelTiledPiS_S_i_param_3];
	mov.u32 	%r20, %ctaid.x;
	mov.u32 	%r21, %ctaid.y;
	mov.u32 	%r1, %tid.x;
	mov.u32 	%r2, %tid.y;
	shl.b32 	%r22, %r21, 5;
	add.s32 	%r3, %r22, %r2;
	shl.b32 	%r4, %r20, 5;
	setp.lt.s32 	%p1, %r19, 32;
	mov.f32 	%f70, 0f00000000;
	@%p1 bra 	$L__BB0_3;
	shl.b32 	%r23, %r2, 7;
	mov.u32 	%r24, _ZZ20matrixMulKernelTiledPiS_S_iE3Mds;
	add.s32 	%r5, %r24, %r23;
	shl.b32 	%r25, %r1, 2;
	add.s32 	%r6, %r5, %r25;
	mov.u32 	%r26, _ZZ20matrixMulKernelTiledPiS_S_iE3Nds;
	add.s32 	%r8, %r26, %r25;
	add.s32 	%r7, %r8, %r23;
	shr.s32 	%r27, %r19, 31;
	shr.u32 	%r28, %r27, 27;
	add.s32 	%r29, %r19, %r28;
	shr.s32 	%r30, %r29, 5;
	neg.s32 	%r135, %r30;
	mad.lo.s32 	%r134, %r19, %r3, %r1;
	mad.lo.s32 	%r31, %r2, %r19, %r1;
	add.s32 	%r133, %r31, %r4;
	shl.b32 	%r12, %r19, 5;
	cvta.to.global.u64 	%rd1, %rd3;
	cvta.to.global.u64 	%rd2, %rd4;
	mov.f32 	%f70, 0f00000000;
$L__BB0_2:
	mul.wide.s32 	%rd6, %r134, 4;
	add.s64 	%rd7, %rd1, %rd6;
	ld.global.u32 	%r32, [%rd7];
	st.shared.u32 	[%r6], %r32;
	mul.wide.u32 	%rd8, %r133, 4;
	add.s64 	%rd9, %rd2, %rd8;
	ld.global.u32 	%r33, [%rd9];
	st.shared.u32 	[%r7], %r33;
	bar.sync 	0;
	ld.shared.u32 	%r34, [%r5];
	ld.shared.u32 	%r35, [%r8];
	mul.lo.s32 	%r36, %r35, %r34;
	cvt.rn.f32.s32 	%f6, %r36;
	add.f32 	%f7, %f70, %f6;
	ld.shared.u32 	%r37, [%r5+4];
	ld.shared.u32 	%r38, [%r8+128];
	mul.lo.s32 	%r39, %r38, %r37;
	cvt.rn.f32.s32 	%f8, %r39;
	add.f32 	%f9, %f7, %f8;
	ld.shared.u32 	%r40, [%r5+8];
	ld.shared.u32 	%r41, [%r8+256];
	mul.lo.s32 	%r42, %r41, %r40;
	cvt.rn.f32.s32 	%f10, %r42;
	add.f32 	%f11, %f9, %f10;
	ld.shared.u32 	%r43, [%r5+12];
	ld.shared.u32 	%r44, [%r8+384];
	mul.lo.s32 	%r45, %r44, %r43;
	cvt.rn.f32.s32 	%f12, %r45;
	add.f32 	%f13, %f11, %f12;
	ld.shared.u32 	%r46, [%r5+16];
	ld.shared.u32 	%r47, [%r8+512];
	mul.lo.s32 	%r48, %r47, %r46;
	cvt.rn.f32.s32 	%f14, %r48;
	add.f32 	%f15, %f13, %f14;
	ld.shared.u32 	%r49, [%r5+20];
	ld.shared.u32 	%r50, [%r8+640];
	mul.lo.s32 	%r51, %r50, %r49;
	cvt.rn.f32.s32 	%f16, %r51;
	add.f32 	%f17, %f15, %f16;
	ld.shared.u32 	%r52, [%r5+24];
	ld.shared.u32 	%r53, [%r8+768];
	mul.lo.s32 	%r54, %r53, %r52;
	cvt.rn.f32.s32 	%f18, %r54;
	add.f32 	%f19, %f17, %f18;
	ld.shared.u32 	%r55, [%r5+28];
	ld.shared.u32 	%r56, [%r8+896];
	mul.lo.s32 	%r57, %r56, %r55;
	cvt.rn.f32.s32 	%f20, %r57;
	add.f32 	%f21, %f19, %f20;
	ld.shared.u32 	%r58, [%r5+32];
	ld.shared.u32 	%r59, [%r8+1024];
	mul.lo.s32 	%r60, %r59, %r58;
	cvt.rn.f32.s32 	%f22, %r60;
	add.f32 	%f23, %f21, %f22;
	ld.shared.u32 	%r61, [%r5+36];
	ld.shared.u32 	%r62, [%r8+1152];
	mul.lo.s32 	%r63, %r62, %r61;
	cvt.rn.f32.s32 	%f24, %r63;
	add.f32 	%f25, %f23, %f24;
	ld.shared.u32 	%r64, [%r5+40];
	ld.shared.u32 	%r65, [%r8+1280];
	mul.lo.s32 	%r66, %r65, %r64;
	cvt.rn.f32.s32 	%f26, %r66;
	add.f32 	%f27, %f25, %f26;
	ld.shared.u32 	%r67, [%r5+44];
	ld.shared.u32 	%r68, [%r8+1408];
	mul.lo.s32 	%r69, %r68, %r67;
	cvt.rn.f32.s32 	%f28, %r69;
	add.f32 	%f29, %f27, %f28;
	ld.shared.u32 	%r70, [%r5+48];
	ld.shared.u32 	%r71, [%r8+1536];
	mul.lo.s32 	%r72, %r71, %r70;
	cvt.rn.f32.s32 	%f30, %r72;
	add.f32 	%f31, %f29, %f30;
	ld.shared.u32 	%r73, [%r5+52];
	ld.shared.u32 	%r74, [%r8+1664];
	mul.lo.s32 	%r75, %r74, %r73;
	cvt.rn.f32.s32 	%f32, %r75;
	add.f32 	%f33, %f31, %f32;
	ld.shared.u32 	%r76, [%r5+56];
	ld.shared.u32 	%r77, [%r8+1792];
	mul.lo.s32 	%r78, %r77, %r76;
	cvt.rn.f32.s32 	%f34, %r78;
	add.f32 	%f35, %f33, %f34;
	ld.shared.u32 	%r79, [%r5+60];
	ld.shared.u32 	%r80, [%r8+1920];
	mul.lo.s32 	%r81, %r80, %r79;
	cvt.rn.f32.s32 	%f36, %r81;
	add.f32 	%f37, %f35, %f36;
	ld.shared.u32 	%r82, [%r5+64];
	ld.shared.u32 	%r83, [%r8+2048];
	mul.lo.s32 	%r84, %r83, %r82;
	cvt.rn.f32.s32 	%f38, %r84;
	add.f32 	%f39, %f37, %f38;
	ld.shared.u32 	%r85, [%r5+68];
	ld.shared.u32 	%r86, [%r8+2176];
	mul.lo.s32 	%r87, %r86, %r85;
	cvt.rn.f32.s32 	%f40, %r87;
	add.f32 	%f41, %f39, %f40;
	ld.shared.u32 	%r88, [%r5+72];
	ld.shared.u32 	%r89, [%r8+2304];
	mul.lo.s32 	%r90, %r89, %r88;
	cvt.rn.f32.s32 	%f42, %r90;
	add.f32 	%f43, %f41, %f42;
	ld.shared.u32 	%r91, [%r5+76];
	ld.shared.u32 	%r92, [%r8+2432];
	mul.lo.s32 	%r93, %r92, %r91;
	cvt.rn.f32.s32 	%f44, %r93;
	add.f32 	%f45, %f43, %f44;
	ld.shared.u32 	%r94, [%r5+80];
	ld.shared.u32 	%r95, [%r8+2560];
	mul.lo.s32 	%r96, %r95, %r94;
	cvt.rn.f32.s32 	%f46, %r96;
	add.f32 	%f47, %f45, %f46;
	ld.shared.u32 	%r97, [%r5+84];
	ld.shared.u32 	%r98, [%r8+2688];
	mul.lo.s32 	%r99, %r98, %r97;
	cvt.rn.f32.s32 	%f48, %r99;
	add.f32 	%f49, %f47, %f48;
	ld.shared.u32 	%r100, [%r5+88];
	ld.shared.u32 	%r101, [%r8+2816];
	mul.lo.s32 	%r102, %r101, %r100;
	cvt.rn.f32.s32 	%f50, %r102;
	add.f32 	%f51, %f49, %f50;
	ld.shared.u32 	%r103, [%r5+92];
	ld.shared.u32 	%r104, [%r8+2944];
	mul.lo.s32 	%r105, %r104, %r103;
	cvt.rn.f32.s32 	%f52, %r105;
	add.f32 	%f53, %f51, %f52;
	ld.shared.u32 	%r106, [%r5+96];
	ld.shared.u32 	%r107, [%r8+3072];
	mul.lo.s32 	%r108, %r107, %r106;
	cvt.rn.f32.s32 	%f54, %r108;
	add.f32 	%f55, %f53, %f54;
	ld.shared.u32 	%r109, [%r5+100];
	ld.shared.u32 	%r110, [%r8+3200];
	mul.lo.s32 	%r111, %r110, %r109;
	cvt.rn.f32.s32 	%f56, %r111;
	add.f32 	%f57, %f55, %f56;
	ld.shared.u32 	%r112, [%r5+104];
	ld.shared.u32 	%r113, [%r8+3328];
	mul.lo.s32 	%r114, %r113, %r112;
	cvt.rn.f32.s32 	%f58, %r114;
	add.f32 	%f59, %f57, %f58;
	ld.shared.u32 	%r115, [%r5+108];
	ld.shared.u32 	%r116, [%r8+3456];
	mul.lo.s32 	%r117, %r116, %r115;
	cvt.rn.f32.s32 	%f60, %r117;
	add.f32 	%f61, %f59, %f60;
	ld.shared.u32 	%r118, [%r5+112];
	ld.shared.u32 	%r119, [%r8+3584];
	mul.lo.s32 	%r120, %r119, %r118;
	cvt.rn.f32.s32 	%f62, %r120;
	add.f32 	%f63, %f61, %f62;
	ld.shared.u32 	%r121, [%r5+116];
	ld.shared.u32 	%r122, [%r8+3712];
	mul.lo.s32 	%r123, %r122, %r121;
	cvt.rn.f32.s32 	%f64, %r123;
	add.f32 	%f65, %f63, %f64;
	ld.shared.u32 	%r124, [%r5+120];
	ld.shared.u32 	%r125, [%r8+3840];
	mul.lo.s32 	%r126, %r125, %r124;
	cvt.rn.f32.s32 	%f66, %r126;
	add.f32 	%f67, %f65, %f66;
	ld.shared.u32 	%r127, [%r5+124];
	ld.shared.u32 	%r128, [%r8+3968];
	mul.lo.s32 	%r129, %r128, %r127;
	cvt.rn.f32.s32 	%f68, %r129;
	add.f32 	%f70, %f67, %f68;
	bar.sync 	0;
	add.s32 	%r135, %r135, 1;
	setp.ne.s32 	%p2, %r135, 0;
	add.s32 	%r134, %r134, 32;
	add.s32 	%r133, %r133, %r12;
	@%p2 bra 	$L__BB0_2;
$L__BB0_3:
	cvta.to.global.u64 	%rd10, %rd5;
	cvt.rzi.s32.f32 	%r130, %f70;
	add.s32 	%r131, %r4, %r1;
	mad.lo.s32 	%r132, %r19, %r3, %r131;
	mul.wide.s32 	%rd11, %r132, 4;
	add.s64 	%rd12, %rd10, %rd11;
	st.global.u32 	[%rd12], %r130;
	ret;

}
	// .globl	_Z15matrixMulKernelPiS_S_i
.visible .entry _Z15matrixMulKernelPiS_S_i(
	.param .u64 .ptr .align 1 _Z15matrixMulKernelPiS_S_i_param_0,
	.param .u64 .ptr .align 1 _Z15matrixMulKernelPiS_S_i_param_1,
	.param .u64 .ptr .align 1 _Z15matrixMulKernelPiS_S_i_param_2,
	.param .u32 _Z15matrixMulKernelPiS_S_i_param_3
)
{
	.reg .pred 	%p<10>;
	.reg .b32 	%r<105>;
	.reg .b64 	%rd<67>;

	ld.param.u64 	%rd14, [_Z15matrixMulKernelPiS_S_i_param_0];
	ld.param.u64 	%rd15, [_Z15matrixMulKernelPiS_S_i_param_1];
	ld.param.u32 	%r30, [_Z15matrixMulKernelPiS_S_i_param_3];
	cvta.to.global.u64 	%rd1, %rd15;
	cvta.to.global.u64 	%rd2, %rd14;
	mov.u32 	%r31, %ctaid.y;
	mov.u32 	%r32, %ntid.y;
	mov.u32 	%r33, %tid.y;
	mad.lo.s32 	%r1, %r31, %r32, %r33;
	mov.u32 	%r34, %ctaid.x;
	mov.u32 	%r35, %ntid.x;
	mov.u32 	%r36, %tid.x;
	mad.lo.s32 	%r2, %r34, %r35, %r36;
	max.s32 	%r37, %r1, %r2;
	setp.ge.s32 	%p1, %r37, %r30;
	@%p1 bra 	$L__BB1_13;
	mul.lo.s32 	%r3, %r30, %r1;
	and.b32  	%r4, %r30, 7;
	setp.lt.u32 	%p2, %r30, 8;
	mov.b32 	%r99, 0;
	mov.u32 	%r104, %r99;
	@%p2 bra 	$L__BB1_4;
	and.b32  	%r99, %r30, 2147483640;
	neg.s32 	%r93, %r99;
	mul.wide.s32 	%rd16, %r30, 4;
	add.s64 	%rd3, %rd1, %rd16;
	shl.b32 	%r7, %r30, 3;
	mul.wide.s32 	%rd17, %r30, 8;
	add.s64 	%rd4, %rd1, %rd17;
	mul.wide.s32 	%rd18, %r30, 12;
	add.s64 	%rd5, %rd1, %rd18;
	mul.wide.s32 	%rd19, %r30, 16;
	add.s64 	%rd6, %rd1, %rd19;
	mul.wide.s32 	%rd20, %r30, 20;
	add.s64 	%rd7, %rd1, %rd20;
	mul.wide.s32 	%rd21, %r30, 24;
	add.s64 	%rd8, %rd1, %rd21;
	mul.wide.s32 	%rd22, %r30, 28;
	add.s64 	%rd9, %rd1, %rd22;
	mul.wide.u32 	%rd23, %r3, 4;
	add.s64 	%rd24, %rd23, %rd2;
	add.s64 	%rd66, %rd24, 16;
	mov.b32 	%r104, 0;
	mov.u32 	%r92, %r2;
$L__BB1_3:
	.pragma "nounroll";
	mul.wide.s32 	%rd25, %r92, 4;
	add.s64 	%rd26, %rd3, %rd25;
	add.s64 	%rd27, %rd4, %rd25;
	add.s64 	%rd28, %rd5, %rd25;
	add.s64 	%rd29, %rd6, %rd25;
	add.s64 	%rd30, %rd7, %rd25;
	add.s64 	%rd31, %rd8, %rd25;
	add.s64 	%rd32, %rd9, %rd25;
	add.s64 	%rd33, %rd1, %rd25;
	ld.global.u32 	%r41, [%rd66+-16];
	ld.global.u32 	%r42, [%rd33];
	mad.lo.s32 	%r43, %r42, %r41, %r104;
	ld.global.u32 	%r44, [%rd66+-12];
	ld.global.u32 	%r45, [%rd26];
	mad.lo.s32 	%r46, %r45, %r44, %r43;
	ld.global.u32 	%r47, [%rd66+-8];
	ld.global.u32 	%r48, [%rd27];
	mad.lo.s32 	%r49, %r48, %r47, %r46;
	ld.global.u32 	%r50, [%rd66+-4];
	ld.global.u32 	%r51, [%rd28];
	mad.lo.s32 	%r52, %r51, %r50, %r49;
	ld.global.u32 	%r53, [%rd66];
	ld.global.u32 	%r54, [%rd29];
	mad.lo.s32 	%r55, %r54, %r53, %r52;
	ld.global.u32 	%r56, [%rd66+4];
	ld.global.u32 	%r57, [%rd30];
	mad.lo.s32 	%r58, %r57, %r56, %r55;
	ld.global.u32 	%r59, [%rd66+8];
	ld.global.u32 	%r60, [%rd31];
	mad.lo.s32 	%r61, %r60, %r59, %r58;
	ld.global.u32 	%r62, [%rd66+12];
	ld.global.u32 	%r63, [%rd32];
	mad.lo.s32 	%r104, %r63, %r62, %r61;
	add.s32 	%r93, %r93, 8;
	add.s32 	%r92, %r92, %r7;
	add.s64 	%rd66, %rd66, 32;
	setp.ne.s32 	%p3, %r93, 0;
	@%p3 bra 	$L__BB1_3;
$L__BB1_4:
	setp.eq.s32 	%p4, %r4, 0;
	@%p4 bra 	$L__BB1_12;
	and.b32  	%r17, %r30, 3;
	setp.lt.u32 	%p5, %r4, 4;
	@%p5 bra 	$L__BB1_7;
	add.s32 	%r65, %r99, %r3;
	mul.wide.u32 	%rd34, %r65, 4;
	add.s64 	%rd35, %rd2, %rd34;
	ld.global.u32 	%r66, [%rd35];
	mad.lo.s32 	%r67, %r99, %r30, %r2;
	mul.wide.s32 	%rd36, %r67, 4;
	add.s64 	%rd37, %rd1, %rd36;
	ld.global.u32 	%r68, [%rd37];
	mad.lo.s32 	%r69, %r68, %r66, %r104;
	cvt.u64.u32 	%rd38, %r3;
	cvt.u64.u32 	%rd39, %r99;
	add.s64 	%rd40, %rd39, %rd38;
	shl.b64 	%rd41, %rd40, 2;
	add.s64 	%rd42, %rd2, %rd41;
	ld.global.u32 	%r70, [%rd42+4];
	mul.wide.s32 	%rd43, %r30, 4;
	add.s64 	%rd44, %rd37, %rd43;
	ld.global.u32 	%r71, [%rd44];
	mad.lo.s32 	%r72, %r71, %r70, %r69;
	ld.global.u32 	%r73, [%rd42+8];
	add.s64 	%rd45, %rd44, %rd43;
	ld.global.u32 	%r74, [%rd45];
	mad.lo.s32 	%r75, %r74, %r73, %r72;
	ld.global.u32 	%r76, [%rd42+12];
	add.s64 	%rd46, %rd45, %rd43;
	ld.global.u32 	%r77, [%rd46];
	mad.lo.s32 	%r104, %r77, %r76, %r75;
	add.s32 	%r99, %r99, 4;
$L__BB1_7:
	setp.eq.s32 	%p6, %r17, 0;
	@%p6 bra 	$L__BB1_12;
	setp.eq.s32 	%p7, %r17, 1;
	@%p7 bra 	$L__BB1_10;
	add.s32 	%r79, %r99, %r3;
	mul.wide.u32 	%rd47, %r79, 4;
	add.s64 	%rd48, %rd2, %rd47;
	ld.global.u32 	%r80, [%rd48];
	mad.lo.s32 	%r81, %r99, %r30, %r2;
	mul.wide.s32 	%rd49, %r81, 4;
	add.s64 	%rd50, %rd1, %rd49;
	ld.global.u32 	%r82, [%rd50];
	mad.lo.s32 	%r83, %r82, %r80, %r104;
	cvt.u64.u32 	%rd51, %r3;
	cvt.u64.u32 	%rd52, %r99;
	add.s64 	%rd53, %rd52, %rd51;
	shl.b64 	%rd54, %rd53, 2;
	add.s64 	%rd55, %rd2, %rd54;
	ld.global.u32 	%r84, [%rd55+4];
	mul.wide.s32 	%rd56, %r30, 4;
	add.s64 	%rd57, %rd50, %rd56;
	ld.global.u32 	%r85, [%rd57];
	mad.lo.s32 	%r104, %r85, %r84, %r83;
	add.s32 	%r99, %r99, 2;
$L__BB1_10:
	and.b32  	%r86, %r30, 1;
	setp.eq.b32 	%p8, %r86, 1;
	not.pred 	%p9, %p8;
	@%p9 bra 	$L__BB1_12;
	add.s32 	%r87, %r99, %r3;
	mul.wide.u32 	%rd58, %r87, 4;
	add.s64 	%rd59, %rd2, %rd58;
	ld.global.u32 	%r88, [%rd59];
	mad.lo.s32 	%r89, %r99, %r30, %r2;
	mul.wide.s32 	%rd60, %r89, 4;
	add.s64 	%rd61, %rd1, %rd60;
	ld.global.u32 	%r90, [%rd61];
	mad.lo.s32 	%r104, %r90, %r88, %r104;
$L__BB1_12:
	ld.param.u64 	%rd65, [_Z15matrixMulKernelPiS_S_i_param_2];
	add.s32 	%r91, %r3, %r2;
	cvta.to.global.u64 	%rd62, %rd65;
	mul.wide.s32 	%rd63, %r91, 4;
	add.s64 	%rd64, %rd62, %rd63;
	st.global.u32 	[%rd64], %r104;
$L__BB1_13:
	ret;

}


// ===== COMPILED SASS (sm_100) =====

	.target	sm_100

	.elftype	@"ET_EXEC"


//--------------------- .note.nv.tkinfo           --------------------------
	.section	.note.nv.tkinfo,"",@"SHT_NOTE"
	.sectionflags	@"SHF_NOTE_NV_TKINFO"
	.tkinfo
        /*0018*/ 	.word	0x00000002
        /*0030*/ 	.string	""
        /*0030*/ 	.string	"ptxas"
        /*0030*/ 	.string	"Cuda compilation tools, release 13.0, V13.0.88"
        /*0030*/ 	.string	"Build cuda_13.0.r13.0/compiler.36424714_0"
        /*0030*/ 	.string	"-arch sm_100 -m 64 "



//--------------------- .note.nv.cuinfo           --------------------------
	.section	.note.nv.cuinfo,"",@"SHT_NOTE"
	.sectionflags	@"SHF_NOTE_NV_CUINFO"
        /*0018*/ 	.short	0x0002
        /*001a*/ 	.short	0x0064
        /*001c*/ 	.short	0x0082
	.zero		2


//--------------------- .nv.info                  --------------------------
	.section	.nv.info,"",@"SHT_CUDA_INFO"
	.align	4


	//----- nvinfo : EIATTR_REGCOUNT
	.align		4
        /*0000*/ 	.byte	0x04, 0x2f
        /*0002*/ 	.short	(.L_1 - .L_0)
	.align		4
.L_0:
        /*0004*/ 	.word	index@(_Z20matrixMulKernelTiledPiS_S_i)
        /*0008*/ 	.word	0x0000001f


	//----- nvinfo : EIATTR_FRAME_SIZE
	.align		4
.L_1:
        /*000c*/ 	.byte	0x04, 0x11
        /*000e*/ 	.short	(.L_3 - .L_2)
	.align		4
.L_2:
        /*0010*/ 	.word	index@(_Z20matrixMulKernelTiledPiS_S_i)
        /*0014*/ 	.word	0x00000000


	//----- nvinfo : EIATTR_REGCOUNT
	.align		4
.L_3:
        /*0018*/ 	.byte	0x04, 0x2f
        /*001a*/ 	.short	(.L_5 - .L_4)
	.align		4
.L_4:
        /*001c*/ 	.word	index@(_Z15matrixMulKernelPiS_S_i)
        /*0020*/ 	.word	0x0000001e


	//----- nvinfo : EIATTR_FRAME_SIZE
	.align		4
.L_5:
        /*0024*/ 	.byte	0x04, 0x11
        /*0026*/ 	.short	(.L_7 - .L_6)
	.align		4
.L_6:
        /*0028*/ 	.word	index@(_Z15matrixMulKernelPiS_S_i)
        /*002c*/ 	.word	0x00000000


	//----- nvinfo : EIATTR_MIN_STACK_SIZE
	.align		4
.L_7:
        /*0030*/ 	.byte	0x04, 0x12
        /*0032*/ 	.short	(.L_9 - .L_8)
	.align		4
.L_8:
        /*0034*/ 	.word	index@(_Z15matrixMulKernelPiS_S_i)
        /*0038*/ 	.word	0x00000000


	//----- nvinfo : EIATTR_MIN_STACK_SIZE
	.align		4
.L_9:
        /*003c*/ 	.byte	0x04, 0x12
        /*003e*/ 	.short	(.L_11 - .L_10)
	.align		4
.L_10:
        /*0040*/ 	.word	index@(_Z20matrixMulKernelTiledPiS_S_i)
        /*0044*/ 	.word	0x00000000
.L_11:


//--------------------- .nv.compat                --------------------------
	.section	.nv.compat,"",@"SHT_CUDA_COMPAT_INFO"
	.align	4
        /*0000*/ 	.byte	0x02, 0x09, 0x00, 0x00, 0x02, 0x02, 0x01, 0x00, 0x02, 0x05, 0x05, 0x00, 0x03, 0x07, 0x01, 0x01
        /*0010*/ 	.byte	0x02, 0x03, 0x00, 0x00, 0x02, 0x06, 0x01, 0x00, 0x04, 0x0b, 0x08, 0x00, 0x09, 0x00, 0x00, 0x00
        /*0020*/ 	.byte	0x00, 0x00, 0x00, 0x00


//--------------------- .nv.info._Z15matrixMulKernelPiS_S_i --------------------------
	.section	.nv.info._Z15matrixMulKernelPiS_S_i,"",@"SHT_CUDA_INFO"
	.sectionflags	@""
	.align	4


	//----- nvinfo : EIATTR_CUDA_API_VERSION
	.align		4
        /*0000*/ 	.byte	0x04, 0x37
        /*0002*/ 	.short	(.L_13 - .L_12)
.L_12:
        /*0004*/ 	.word	0x00000082


	//----- nvinfo : EIATTR_KPARAM_INFO
	.align		4
.L_13:
        /*0008*/ 	.byte	0x04, 0x17
        /*000a*/ 	.short	(.L_15 - .L_14)
.L_14:
        /*000c*/ 	.word	0x00000000
        /*0010*/ 	.short	0x0003
        /*0012*/ 	.short	0x0018
        /*0014*/ 	.byte	0x00, 0xf0, 0x11, 0x00


	//----- nvinfo : EIATTR_KPARAM_INFO
	.align		4
.L_15:
        /*0018*/ 	.byte	0x04, 0x17
        /*001a*/ 	.short	(.L_17 - .L_16)
.L_16:
        /*001c*/ 	.word	0x00000000
        /*0020*/ 	.short	0x0002
        /*0022*/ 	.short	0x0010
        /*0024*/ 	.byte	0x00, 0xf5, 0x21, 0x00


	//----- nvinfo : EIATTR_KPARAM_INFO
	.align		4
.L_17:
        /*0028*/ 	.byte	0x04, 0x17
        /*002a*/ 	.short	(.L_19 - .L_18)
.L_18:
        /*002c*/ 	.word	0x00000000
        /*0030*/ 	.short	0x0001
        /*0032*/ 	.short	0x0008
        /*0034*/ 	.byte	0x00, 0xf5, 0x21, 0x00


	//----- nvinfo : EIATTR_KPARAM_INFO
	.align		4
.L_19:
        /*0038*/ 	.byte	0x04, 0x17
        /*003a*/ 	.short	(.L_21 - .L_20)
.L_20:
        /*003c*/ 	.word	0x00000000
        /*0040*/ 	.short	0x0000
        /*0042*/ 	.short	0x0000
        /*0044*/ 	.byte	0x00, 0xf5, 0x21, 0x00


	//----- nvinfo : EIATTR_SPARSE_MMA_MASK
	.align		4
.L_21:
        /*0048*/ 	.byte	0x03, 0x50
        /*004a*/ 	.short	0x0000


	//----- nvinfo : EIATTR_MAXREG_COUNT
	.align		4
        /*004c*/ 	.byte	0x03, 0x1b
        /*004e*/ 	.short	0x00ff


	//----- nvinfo : EIATTR_MERCURY_ISA_VERSION
	.align		4
        /*0050*/ 	.byte	0x03, 0x5f
        /*0052*/ 	.short	0x0101


	//----- nvinfo : EIATTR_VRC_CTA_INIT_COUNT
	.align		4
        /*0054*/ 	.byte	0x02, 0x4a
	.zero		1
	.zero		1


	//----- nvinfo : EIATTR_EXIT_INSTR_OFFSETS
	.align		4
        /*0058*/ 	.byte	0x04, 0x1c
        /*005a*/ 	.short	(.L_23 - .L_22)


	//   ....[0]....
.L_22:
        /*005c*/ 	.word	0x000000c0


	//   ....[1]....
        /*0060*/ 	.word	0x00000a90


	//----- nvinfo : EIATTR_CBANK_PARAM_SIZE
	.align		4
.L_23:
        /*0064*/ 	.byte	0x03, 0x19
        /*0066*/ 	.short	0x001c


	//----- nvinfo : EIATTR_PARAM_CBANK
	.align		4
        /*0068*/ 	.byte	0x04, 0x0a
        /*006a*/ 	.short	(.L_25 - .L_24)
	.align		4
.L_24:
        /*006c*/ 	.word	index@(.nv.constant0._Z15matrixMulKernelPiS_S_i)
        /*0070*/ 	.short	0x0380
        /*0072*/ 	.short	0x001c


	//----- nvinfo : EIATTR_SW_WAR
	.align		4
.L_25:
        /*0074*/ 	.byte	0x04, 0x36
        /*0076*/ 	.short	(.L_27 - .L_26)
.L_26:
        /*0078*/ 	.word	0x00000008
.L_27:


//--------------------- .nv.info._Z20matrixMulKernelTiledPiS_S_i --------------------------
	.section	.nv.info._Z20matrixMulKernelTiledPiS_S_i,"",@"SHT_CUDA_INFO"
	.sectionflags	@""
	.align	4


	//----- nvinfo : EIATTR_CUDA_API_VERSION
	.align		4
        /*0000*/ 	.byte	0x04, 0x37
        /*0002*/ 	.short	(.L_29 - .L_28)
.L_28:
        /*0004*/ 	.word	0x00000082


	//----- nvinfo : EIATTR_KPARAM_INFO
	.align		4
.L_29:
        /*0008*/ 	.byte	0x04, 0x17
        /*000a*/ 	.short	(.L_31 - .L_30)
.L_30:
        /*000c*/ 	.word	0x00000000
        /*0010*/ 	.short	0x0003
        /*0012*/ 	.short	0x0018
        /*0014*/ 	.byte	0x00, 0xf0, 0x11, 0x00


	//----- nvinfo : EIATTR_KPARAM_INFO
	.align		4
.L_31:
        /*0018*/ 	.byte	0x04, 0x17
        /*001a*/ 	.short	(.L_33 - .L_32)
.L_32:
        /*001c*/ 	.word	0x00000000
        /*0020*/ 	.short	0x0002
        /*0022*/ 	.short	0x0010
        /*0024*/ 	.byte	0x00, 0xf5, 0x21, 0x00


	//----- nvinfo : EIATTR_KPARAM_INFO
	.align		4
.L_33:
        /*0028*/ 	.byte	0x04, 0x17
        /*002a*/ 	.short	(.L_35 - .L_34)
.L_34:
        /*002c*/ 	.word	0x00000000
        /*0030*/ 	.short	0x0001
        /*0032*/ 	.short	0x0008
        /*0034*/ 	.byte	0x00, 0xf5, 0x21, 0x00


	//----- nvinfo : EIATTR_KPARAM_INFO
	.align		4
.L_35:
        /*0038*/ 	.byte	0x04, 0x17
        /*003a*/ 	.short	(.L_37 - .L_36)
.L_36:
        /*003c*/ 	.word	0x00000000
        /*0040*/ 	.short	0x0000
        /*0042*/ 	.short	0x0000
        /*0044*/ 	.byte	0x00, 0xf5, 0x21, 0x00


	//----- nvinfo : EIATTR_SPARSE_MMA_MASK
	.align		4
.L_37:
        /*0048*/ 	.byte	0x03, 0x50
        /*004a*/ 	.short	0x0000


	//----- nvinfo : EIATTR_MAXREG_COUNT
	.align		4
        /*004c*/ 	.byte	0x03, 0x1b
        /*004e*/ 	.short	0x00ff


	//----- nvinfo : EIATTR_NUM_BARRIERS
	.align		4
        /*0050*/ 	.byte	0x02, 0x4c
        /*0052*/ 	.byte	0x01
	.zero		1


	//----- nvinfo : EIATTR_MERCURY_ISA_VERSION
	.align		4
        /*0054*/ 	.byte	0x03, 0x5f
        /*0056*/ 	.short	0x0101


	//----- nvinfo : EIATTR_VRC_CTA_INIT_COUNT
	.align		4
        /*0058*/ 	.byte	0x02, 0x4a
	.zero		1
	.zero		1


	//----- nvinfo : EIATTR_EXIT_INSTR_OFFSETS
	.align		4
        /*005c*/ 	.byte	0x04, 0x1c
        /*005e*/ 	.short	(.L_39 - .L_38)


	//   ....[0]....
.L_38:
        /*0060*/ 	.word	0x00000b90


	//----- nvinfo : EIATTR_CBANK_PARAM_SIZE
	.align		4
.L_39:
        /*0064*/ 	.byte	0x03, 0x19
        /*0066*/ 	.short	0x001c


	//----- nvinfo : EIATTR_PARAM_CBANK
	.align		4
        /*0068*/ 	.byte	0x04, 0x0a
        /*006a*/ 	.short	(.L_41 - .L_40)
	.align		4
.L_40:
        /*006c*/ 	.word	index@(.nv.constant0._Z20matrixMulKernelTiledPiS_S_i)
        /*0070*/ 	.short	0x0380
        /*0072*/ 	.short	0x001c


	//----- nvinfo : EIATTR_SW_WAR
	.align		4
.L_41:
        /*0074*/ 	.byte	0x04, 0x36
        /*0076*/ 	.short	(.L_43 - .L_42)
.L_42:
        /*0078*/ 	.word	0x00000008
.L_43:


//--------------------- .nv.callgraph             --------------------------
	.section	.nv.callgraph,"",@"SHT_CUDA_CALLGRAPH"
	.align	4
	.sectionentsize	8
	.align		4
        /*0000*/ 	.word	0x00000000
	.align		4
        /*0004*/ 	.word	0xffffffff
	.align		4
        /*0008*/ 	.word	0x00000000
	.align		4
        /*000c*/ 	.word	0xfffffffe
	.align		4
        /*0010*/ 	.word	0x00000000
	.align		4
        /*0014*/ 	.word	0xfffffffd
	.align		4
        /*0018*/ 	.word	0x00000000
	.align		4
        /*001c*/ 	.word	0xfffffffc


//--------------------- .text._Z15matrixMulKernelPiS_S_i --------------------------
	.section	.text._Z15matrixMulKernelPiS_S_i,"ax",@progbits
	.align	128
        .global         _Z15matrixMulKernelPiS_S_i
        .type           _Z15matrixMulKernelPiS_S_i,@function
        .size           _Z15matrixMulKernelPiS_S_i,(.L_x_8 - _Z15matrixMulKernelPiS_S_i)
        .other          _Z15matrixMulKernelPiS_S_i,@"STO_CUDA_ENTRY STV_DEFAULT"
_Z15matrixMulKernelPiS_S_i:
.text._Z15matrixMulKernelPiS_S_i:
[----:B------:R-:W-:Y:S01]  /*0000*/  LDC R1, c[0x0][0x37c] ;  /* 0x0000df00ff017b82 */ /* 0x000fe20000000800 */
[----:B------:R-:W0:Y:S07]  /*0010*/  S2R R0, SR_TID.Y ;  /* 0x0000000000007919 */ /* 0x000e2e0000002200 */
[----:B------:R-:W0:Y:S01]  /*0020*/  S2UR UR4, SR_CTAID.Y ;  /* 0x00000000000479c3 */ /* 0x000e220000002600 */
[----:B------:R-:W1:Y:S01]  /*0030*/  LDCU UR20, c[0x0][0x398] ;  /* 0x00007300ff1477ac */ /* 0x000e620008000800 */
[----:B------:R-:W2:Y:S06]  /*0040*/  S2R R3, SR_TID.X ;  /* 0x0000000000037919 */ /* 0x000eac0000002100 */
[----:B------:R-:W0:Y:S08]  /*0050*/  LDC R13, c[0x0][0x364] ;  /* 0x0000d900ff0d7b82 */ /* 0x000e300000000800 */
[----:B------:R-:W2:Y:S08]  /*0060*/  S2UR UR5, SR_CTAID.X ;  /* 0x00000000000579c3 */ /* 0x000eb00000002500 */
[----:B------:R-:W2:Y:S01]  /*0070*/  LDC R2, c[0x0][0x360] ;  /* 0x0000d800ff027b82 */ /* 0x000ea20000000800 */
[----:B0-----:R-:W-:-:S02]  /*0080*/  IMAD R13, R13, UR4, R0 ;  /* 0x000000040d0d7c24 */ /* 0x001fc4000f8e0200 */
[----:B--2---:R-:W-:-:S05]  /*0090*/  IMAD R0, R2, UR5, R3 ;  /* 0x0000000502007c24 */ /* 0x004fca000f8e0203 */
[----:B------:R-:W-:-:S04]  /*00a0*/  VIMNMX R2, PT, PT, R13, R0, !PT ;  /* 0x000000000d027248 */ /* 0x000fc80007fe0100 */
[----:B-1----:R-:W-:-:S13]  /*00b0*/  ISETP.GE.AND P0, PT, R2, UR20, PT ;  /* 0x0000001402007c0c */ /* 0x002fda000bf06270 */
[----:B------:R-:W-:Y:S05]  /*00c0*/  @P0 EXIT ;  /* 0x000000000000094d */ /* 0x000fea0003800000 */
[----:B------:R-:W-:Y:S01]  /*00d0*/  UISETP.GE.U32.AND UP0, UPT, UR20, 0x8, UPT ;  /* 0x000000081400788c */ /* 0x000fe2000bf06070 */
[----:B------:R-:W-:Y:S02]  /*00e0*/  HFMA2 R12, -RZ, RZ, 0, 0 ;  /* 0x00000000ff0c7431 */ /* 0x000fe400000001ff */
[----:B------:R-:W-:Y:S01]  /*00f0*/  IMAD R13, R13, UR20, RZ ;  /* 0x000000140d0d7c24 */ /* 0x000fe2000f8e02ff */
[----:B------:R-:W-:Y:S01]  /*0100*/  UMOV UR4, URZ ;  /* 0x000000ff00047c82 */ /* 0x000fe20008000000 */
[----:B------:R-:W0:Y:S04]  /*0110*/  LDCU.64 UR18, c[0x0][0x358] ;  /* 0x00006b00ff1277ac */ /* 0x000e280008000a00 */
[----:B------:R-:W-:Y:S05]  /*0120*/  BRA.U !UP0, `(.L_x_0) ;  /* 0x0000000508047547 */ /* 0x000fea000b800000 */
[----:B------:R-:W1:Y:S01]  /*0130*/  LDCU.128 UR24, c[0x0][0x380] ;  /* 0x00007000ff1877ac */ /* 0x000e620008000c00 */
[----:B------:R-:W-:Y:S02]  /*0140*/  MOV R12, RZ ;  /* 0x000000ff000c7202 */ /* 0x000fe40000000f00 */
[----:B------:R-:W-:Y:S01]  /*0150*/  MOV R14, R0 ;  /* 0x00000000000e7202 */ /* 0x000fe20000000f00 */
[----:B------:R-:W-:-:S04]  /*0160*/  ULOP3.LUT UR4, UR20, 0x7ffffff8, URZ, 0xc0, !UPT ;  /* 0x7ffffff814047892 */ /* 0x000fc8000f8ec0ff */
[----:B------:R-:W-:Y:S01]  /*0170*/  UIADD3 UR5, UPT, UPT, -UR4, URZ, URZ ;  /* 0x000000ff04057290 */ /* 0x000fe2000fffe1ff */
[----:B-1----:R-:W-:Y:S01]  /*0180*/  MOV R2, UR24 ;  /* 0x0000001800027c02 */ /* 0x002fe20008000f00 */
[----:B------:R-:W-:Y:S01]  /*0190*/  UIMAD.WIDE UR6, UR20, 0x8, UR26 ;  /* 0x00000008140678a5 */ /* 0x000fe2000f8e021a */
[----:B------:R-:W-:Y:S01]  /*01a0*/  MOV R3, UR25 ;  /* 0x0000001900037c02 */ /* 0x000fe20008000f00 */
[----:B------:R-:W-:Y:S02]  /*01b0*/  UIMAD.WIDE UR8, UR20, 0xc, UR26 ;  /* 0x0000000c140878a5 */ /* 0x000fe4000f8e021a */
[----:B------:R-:W-:Y:S01]  /*01c0*/  UIMAD.WIDE UR10, UR20, 0x10, UR26 ;  /* 0x00000010140a78a5 */ /* 0x000fe2000f8e021a */
[----:B------:R-:W-:Y:S01]  /*01d0*/  IMAD.WIDE.U32 R2, R13, 0x4, R2 ;  /* 0x000000040d027825 */ /* 0x000fe200078e0002 */
[----:B------:R-:W-:Y:S02]  /*01e0*/  UIMAD.WIDE UR12, UR20, 0x14, UR26 ;  /* 0x00000014140c78a5 */ /* 0x000fe4000f8e021a */
[----:B------:R-:W-:Y:S01]  /*01f0*/  UIMAD.WIDE UR14, UR20, 0x18, UR26 ;  /* 0x00000018140e78a5 */ /* 0x000fe2000f8e021a */
[----:B------:R-:W-:Y:S01]  /*0200*/  IADD3 R2, P0, PT, R2, 0x10, RZ ;  /* 0x0000001002027810 */ /* 0x000fe20007f1e0ff */
[----:B------:R-:W-:-:S03]  /*0210*/  UIMAD.WIDE UR16, UR20, 0x1c, UR26 ;  /* 0x0000001c141078a5 */ /* 0x000fc6000f8e021a */
[----:B------:R-:W-:-:S09]  /*0220*/  IADD3.X R3, PT, PT, RZ, R3, RZ, P0, !PT ;  /* 0x00000003ff037210 */ /* 0x000fd200007fe4ff */
.L_x_1:
[----:B------:R-:W-:Y:S01]  /*0230*/  UIMAD.WIDE UR22, UR20, 0x4, UR26 ;  /* 0x00000004141678a5 */ /* 0x000fe2000f8e021a */
[----:B------:R-:W-:Y:S02]  /*0240*/  IMAD.MOV.U32 R23, RZ, RZ, 0x4 ;  /* 0x00000004ff177424 */ /* 0x000fe400078e00ff */
[----:B------:R-:W-:Y:S01]  /*0250*/  HFMA2 R11, -RZ, RZ, 0, 2.384185791015625e-07 ;  /* 0x00000004ff0b7431 */ /* 0x000fe200000001ff */
[----:B------:R-:W-:Y:S01]  /*0260*/  MOV R25, 0x4 ;  /* 0x0000000400197802 */ /* 0x000fe20000000f00 */
[----:B0-----:R-:W2:Y:S01]  /*0270*/  LDG.E R21, desc[UR18][R2.64+-0x10] ;  /* 0xfffff01202157981 */ /* 0x001ea2000c1e1900 */
[C---:B------:R-:W-:Y:S01]  /*0280*/  IMAD.WIDE R22, R14.reuse, R23, UR26 ;  /* 0x0000001a0e167e25 */ /* 0x040fe2000f8e0217 */
[----:B------:R-:W-:Y:S02]  /*0290*/  MOV R8, UR22 ;  /* 0x0000001600087c02 */ /* 0x000fe40008000f00 */
[----:B------:R-:W-:Y:S01]  /*02a0*/  MOV R9, UR23 ;  /* 0x0000001700097c02 */ /* 0x000fe20008000f00 */
[----:B------:R-:W3:Y:S02]  /*02b0*/  LDG.E R19, desc[UR18][R2.64+-0xc] ;  /* 0xfffff41202137981 */ /* 0x000ee4000c1e1900 */
[----:B------:R-:W-:-:S02]  /*02c0*/  IMAD.WIDE R8, R14, 0x4, R8 ;  /* 0x000000040e087825 */ /* 0x000fc400078e0208 */
[----:B------:R-:W2:Y:S01]  /*02d0*/  LDG.E R22, desc[UR18][R22.64] ;  /* 0x0000001216167981 */ /* 0x000ea2000c1e1900 */
[----:B------:R-:W-:Y:S01]  /*02e0*/  MOV R5, 0x4 ;  /* 0x0000000400057802 */ /* 0x000fe20000000f00 */
[C---:B------:R-:W-:Y:S02]  /*02f0*/  IMAD.WIDE R24, R14.reuse, R25, UR6 ;  /* 0x000000060e187e25 */ /* 0x040fe4000f8e0219 */
[----:B------:R0:W3:Y:S02]  /*0300*/  LDG.E R20, desc[UR18][R8.64] ;  /* 0x0000001208147981 */ /* 0x0000e4000c1e1900 */
[----:B------:R-:W-:Y:S02]  /*0310*/  IMAD.WIDE R10, R14, R11, UR8 ;  /* 0x000000080e0a7e25 */ /* 0x000fe4000f8e020b */
[----:B------:R-:W4:Y:S04]  /*0320*/  LDG.E R18, desc[UR18][R24.64] ;  /* 0x0000001218127981 */ /* 0x000f28000c1e1900 */
[----:B------:R-:W4:Y:S01]  /*0330*/  LDG.E R17, desc[UR18][R2.64+-0x8] ;  /* 0xfffff81202117981 */ /* 0x000f22000c1e1900 */
[----:B0-----:R-:W-:-:S02]  /*0340*/  HFMA2 R9, -RZ, RZ, 0, 2.384185791015625e-07 ;  /* 0x00000004ff097431 */ /* 0x001fc400000001ff */
[----:B------:R-:W-:Y:S01]  /*0350*/  IMAD.MOV.U32 R7, RZ, RZ, 0x4 ;  /* 0x00000004ff077424 */ /* 0x000fe200078e00ff */
[----:B------:R0:W5:Y:S01]  /*0360*/  LDG.E R16, desc[UR18][R10.64] ;  /* 0x000000120a107981 */ /* 0x000162000c1e1900 */
[----:B------:R-:W-:-:S03]  /*0370*/  IMAD.WIDE R4, R14, R5, UR10 ;  /* 0x0000000a0e047e25 */ /* 0x000fc6000f8e0205 */
[----:B------:R-:W5:Y:S01]  /*0380*/  LDG.E R15, desc[UR18][R2.64+-0x4] ;  /* 0xfffffc12020f7981 */ /* 0x000f62000c1e1900 */
[C---:B------:R-:W-:Y:S01]  /*0390*/  IMAD.WIDE R6, R14.reuse, R7, UR12 ;  /* 0x0000000c0e067e25 */ /* 0x040fe2000f8e0207 */
[----:B------:R-:W-:Y:S02]  /*03a0*/  MOV R27, 0x4 ;  /* 0x00000004001b7802 */ /* 0x000fe40000000f00 */
[----:B------:R1:W5:Y:S01]  /*03b0*/  LDG.E R4, desc[UR18][R4.64] ;  /* 0x0000001204047981 */ /* 0x000362000c1e1900 */
[----:B------:R-:W-:-:S03]  /*03c0*/  IMAD.WIDE R8, R14, R9, UR14 ;  /* 0x0000000e0e087e25 */ /* 0x000fc6000f8e0209 */
[----:B------:R-:W5:Y:S01]  /*03d0*/  LDG.E R23, desc[UR18][R2.64] ;  /* 0x0000001202177981 */ /* 0x000f62000c1e1900 */
[----:B0-----:R-:W-:-:S03]  /*03e0*/  IMAD.WIDE R10, R14, R27, UR16 ;  /* 0x000000100e0a7e25 */ /* 0x001fc6000f8e021b */
[----:B------:R-:W5:Y:S04]  /*03f0*/  LDG.E R7, desc[UR18][R6.64] ;  /* 0x0000001206077981 */ /* 0x000f68000c1e1900 */
[----:B------:R-:W5:Y:S04]  /*0400*/  LDG.E R24, desc[UR18][R2.64+0x4] ;  /* 0x0000041202187981 */ /* 0x000f68000c1e1900 */
[----:B------:R-:W5:Y:S04]  /*0410*/  LDG.E R8, desc[UR18][R8.64] ;  /* 0x0000001208087981 */ /* 0x000f68000c1e1900 */
[----:B------:R-:W5:Y:S04]  /*0420*/  LDG.E R25, desc[UR18][R2.64+0x8] ;  /* 0x0000081202197981 */ /* 0x000f68000c1e1900 */
[----:B------:R-:W5:Y:S04]  /*0430*/  LDG.E R10, desc[UR18][R10.64] ;  /* 0x000000120a0a7981 */ /* 0x000f68000c1e1900 */
[----:B------:R0:W5:Y:S01]  /*0440*/  LDG.E R27, desc[UR18][R2.64+0xc] ;  /* 0x00000c12021b7981 */ /* 0x000162000c1e1900 */
[----:B------:R-:W-:-:S04]  /*0450*/  UIADD3 UR5, UPT, UPT, UR5, 0x8, URZ ;  /* 0x0000000805057890 */ /* 0x000fc8000fffe0ff */
[----:B------:R-:W-:Y:S01]  /*0460*/  UISETP.NE.AND UP0, UPT, UR5, URZ, UPT ;  /* 0x000000ff0500728c */ /* 0x000fe2000bf05270 */
[----:B-1----:R-:W-:Y:S02]  /*0470*/  MOV R5, UR20 ;  /* 0x0000001400057c02 */ /* 0x002fe40008000f00 */
[----:B0-----:R-:W-:Y:S02]  /*0480*/  IADD3 R2, P0, PT, R2, 0x20, RZ ;  /* 0x0000002002027810 */ /* 0x001fe40007f1e0ff */
[----:B------:R-:W-:Y:S02]  /*0490*/  LEA R14, R5, R14, 0x3 ;  /* 0x0000000e050e7211 */ /* 0x000fe400078e18ff */
[----:B------:R-:W-:Y:S01]  /*04a0*/  IADD3.X R3, PT, PT, RZ, R3, RZ, P0, !PT ;  /* 0x00000003ff037210 */ /* 0x000fe200007fe4ff */
[----:B--2---:R-:W-:-:S04]  /*04b0*/  IMAD R21, R21, R22, R12 ;  /* 0x0000001615157224 */ /* 0x004fc800078e020c */
[----:B---3--:R-:W-:-:S04]  /*04c0*/  IMAD R19, R19, R20, R21 ;  /* 0x0000001413137224 */ /* 0x008fc800078e0215 */
[----:B----4-:R-:W-:-:S04]  /*04d0*/  IMAD R17, R17, R18, R19 ;  /* 0x0000001211117224 */ /* 0x010fc800078e0213 */
[----:B-----5:R-:W-:-:S04]  /*04e0*/  IMAD R15, R15, R16, R17 ;  /* 0x000000100f0f7224 */ /* 0x020fc800078e0211 */
[----:B------:R-:W-:-:S04]  /*04f0*/  IMAD R4, R23, R4, R15 ;  /* 0x0000000417047224 */ /* 0x000fc800078e020f */
[----:B------:R-:W-:-:S04]  /*0500*/  IMAD R4, R24, R7, R4 ;  /* 0x0000000718047224 */ /* 0x000fc800078e0204 */
[----:B------:R-:W-:-:S04]  /*0510*/  IMAD R4, R25, R8, R4 ;  /* 0x0000000819047224 */ /* 0x000fc800078e0204 */
[----:B------:R-:W-:Y:S01]  /*0520*/  IMAD R12, R27, R10, R4 ;  /* 0x0000000a1b0c7224 */ /* 0x000fe200078e0204 */
[----:B------:R-:W-:Y:S06]  /*0530*/  BRA.U UP0, `(.L_x_1) ;  /* 0xfffffffd003c7547 */ /* 0x000fec000b83ffff */
.L_x_0:
[----:B------:R-:W-:-:S04]  /*0540*/  ULOP3.LUT UR6, UR20, 0x7, URZ, 0xc0, !UPT ;  /* 0x0000000714067892 */ /* 0x000fc8000f8ec0ff */
[----:B------:R-:W-:-:S09]  /*0550*/  UISETP.NE.AND UP0, UPT, UR6, URZ, UPT ;  /* 0x000000ff0600728c */ /* 0x000fd2000bf05270 */
[----:B------:R-:W-:Y:S05]  /*0560*/  BRA.U !UP0, `(.L_x_2) ;  /* 0x0000000508387547 */ /* 0x000fea000b800000 */
[----:B------:R-:W-:Y:S02]  /*0570*/  UISETP.GE.U32.AND UP0, UPT, UR6, 0x4, UPT ;  /* 0x000000040600788c */ /* 0x000fe4000bf06070 */
[----:B------:R-:W-:-:S04]  /*0580*/  ULOP3.LUT UR5, UR20, 0x3, URZ, 0xc0, !UPT ;  /* 0x0000000314057892 */ /* 0x000fc8000f8ec0ff */
[----:B------:R-:W-:-:S03]  /*0590*/  UISETP.NE.AND UP1, UPT, UR5, URZ, UPT ;  /* 0x000000ff0500728c */ /* 0x000fc6000bf25270 */
[----:B------:R-:W-:Y:S08]  /*05a0*/  BRA.U !UP0, `(.L_x_3) ;  /* 0x00000001087c7547 */ /* 0x000ff0000b800000 */
[----:B------:R-:W1:Y:S01]  /*05b0*/  LDC.64 R6, c[0x0][0x388] ;  /* 0x0000e200ff067b82 */ /* 0x000e620000000a00 */
[----:B------:R-:W2:Y:S01]  /*05c0*/  LDCU.64 UR6, c[0x0][0x380] ;  /* 0x00007000ff0677ac */ /* 0x000ea20008000a00 */
[----:B------:R-:W-:Y:S01]  /*05d0*/  IMAD.U32 R9, RZ, RZ, UR4 ;  /* 0x00000004ff097e24 */ /* 0x000fe2000f8e00ff */
[C---:B------:R-:W-:Y:S02]  /*05e0*/  IADD3 R3, PT, PT, R13.reuse, UR4, RZ ;  /* 0x000000040d037c10 */ /* 0x040fe4000fffe0ff */
[----:B------:R-:W-:Y:S01]  /*05f0*/  IADD3 R10, P0, PT, R13, UR4, RZ ;  /* 0x000000040d0a7c10 */ /* 0x000fe2000ff1e0ff */
[----:B------:R-:W-:Y:S01]  /*0600*/  IMAD R9, R9, UR20, R0 ;  /* 0x0000001409097c24 */ /* 0x000fe2000f8e0200 */
[----:B------:R-:W-:Y:S01]  /*0610*/  MOV R11, UR20 ;  /* 0x00000014000b7c02 */ /* 0x000fe20008000f00 */
[----:B------:R-:W3:Y:S01]  /*0620*/  LDC.64 R4, c[0x0][0x380] ;  /* 0x0000e000ff047b82 */ /* 0x000ee20000000a00 */
[----:B------:R-:W-:Y:S01]  /*0630*/  MOV R15, UR20 ;  /* 0x00000014000f7c02 */ /* 0x000fe20008000f00 */
[----:B-1----:R-:W-:Y:S01]  /*0640*/  IMAD.WIDE R6, R9, 0x4, R6 ;  /* 0x0000000409067825 */ /* 0x002fe200078e0206 */
[----:B------:R-:W-:-:S05]  /*0650*/  MOV R9, UR20 ;  /* 0x0000001400097c02 */ /* 0x000fca0008000f00 */
[----:B------:R-:W-:Y:S02]  /*0660*/  IMAD.WIDE R8, R9, 0x4, R6 ;  /* 0x0000000409087825 */ /* 0x000fe400078e0206 */
[----:B0-----:R-:W4:Y:S02]  /*0670*/  LDG.E R6, desc[UR18][R6.64] ;  /* 0x0000001206067981 */ /* 0x001f24000c1e1900 */
[----:B---3--:R-:W-:Y:S01]  /*0680*/  IMAD.WIDE.U32 R4, R3, 0x4, R4 ;  /* 0x0000000403047825 */ /* 0x008fe200078e0004 */
[----:B------:R-:W-:Y:S01]  /*0690*/  IADD3.X R3, PT, PT, RZ, RZ, RZ, P0, !PT ;  /* 0x000000ffff037210 */ /* 0x000fe200007fe4ff */
[----:B------:R-:W3:Y:S01]  /*06a0*/  LDG.E R17, desc[UR18][R8.64] ;  /* 0x0000001208117981 */ /* 0x000ee2000c1e1900 */
[----:B--2---:R-:W-:-:S03]  /*06b0*/  LEA R2, P0, R10, UR6, 0x2 ;  /* 0x000000060a027c11 */ /* 0x004fc6000f8010ff */
[----:B------:R-:W4:Y:S01]  /*06c0*/  LDG.E R5, desc[UR18][R4.64] ;  /* 0x0000001204057981 */ /* 0x000f22000c1e1900 */
[----:B------:R-:W-:Y:S01]  /*06d0*/  LEA.HI.X R3, R10, UR7, R3, 0x2, P0 ;  /* 0x000000070a037c11 */ /* 0x000fe200080f1403 */
[----:B------:R-:W-:-:S04]  /*06e0*/  IMAD.WIDE R10, R11, 0x4, R8 ;  /* 0x000000040b0a7825 */ /* 0x000fc800078e0208 */
[----:B------:R-:W3:Y:S01]  /*06f0*/  LDG.E R16, desc[UR18][R2.64+0x4] ;  /* 0x0000041202107981 */ /* 0x000ee2000c1e1900 */
[----:B------:R-:W-:-:S03]  /*0700*/  IMAD.WIDE R14, R15, 0x4, R10 ;  /* 0x000000040f0e7825 */ /* 0x000fc600078e020a */
[----:B------:R-:W2:Y:S04]  /*0710*/  LDG.E R19, desc[UR18][R10.64] ;  /* 0x000000120a137981 */ /* 0x000ea8000c1e1900 */
[----:B------:R-:W2:Y:S04]  /*0720*/  LDG.E R18, desc[UR18][R2.64+0x8] ;  /* 0x0000081202127981 */ /* 0x000ea8000c1e1900 */
[----:B------:R-:W5:Y:S04]  /*0730*/  LDG.E R20, desc[UR18][R2.64+0xc] ;  /* 0x00000c1202147981 */ /* 0x000f68000c1e1900 */
[----:B------:R-:W5:Y:S01]  /*0740*/  LDG.E R14, desc[UR18][R14.64] ;  /* 0x000000120e0e7981 */ /* 0x000f62000c1e1900 */
[----:B------:R-:W-:Y:S01]  /*0750*/  UIADD3 UR4, UPT, UPT, UR4, 0x4, URZ ;  /* 0x0000000404047890 */ /* 0x000fe2000fffe0ff */
[----:B----4-:R-:W-:-:S04]  /*0760*/  IMAD R5, R5, R6, R12 ;  /* 0x0000000605057224 */ /* 0x010fc800078e020c */
[----:B---3--:R-:W-:-:S04]  /*0770*/  IMAD R5, R16, R17, R5 ;  /* 0x0000001110057224 */ /* 0x008fc800078e0205 */
[----:B--2---:R-:W-:-:S04]  /*0780*/  IMAD R5, R18, R19, R5 ;  /* 0x0000001312057224 */ /* 0x004fc800078e0205 */
[----:B-----5:R-:W-:-:S07]  /*0790*/  IMAD R12, R20, R14, R5 ;  /* 0x0000000e140c7224 */ /* 0x020fce00078e0205 */
.L_x_3:
[----:B------:R-:W-:Y:S05]  /*07a0*/  BRA.U !UP1, `(.L_x_2) ;  /* 0x0000000109a87547 */ /* 0x000fea000b800000 */
[----:B------:R-:W-:Y:S01]  /*07b0*/  UISETP.NE.AND UP0, UPT, UR5, 0x1, UPT ;  /* 0x000000010500788c */ /* 0x000fe2000bf05270 */
[----:B------:R-:W-:Y:S01]  /*07c0*/  MOV R7, UR4 ;  /* 0x0000000400077c02 */ /* 0x000fe20008000f00 */
[----:B------:R-:W-:Y:S02]  /*07d0*/  ULOP3.LUT UR5, UR20, 0x1, URZ, 0xc0, !UPT ;  /* 0x0000000114057892 */ /* 0x000fe4000f8ec0ff */
[----:B------:R-:W-:Y:S02]  /*07e0*/  MOV R15, UR20 ;  /* 0x00000014000f7c02 */ /* 0x000fe40008000f00 */
[----:B------:R-:W-:Y:S01]  /*07f0*/  UISETP.NE.U32.AND UP1, UPT, UR5, 0x1, UPT ;  /* 0x000000010500788c */ /* 0x000fe2000bf25070 */
[----:B------:R-:W-:-:S04]  /*0800*/  PLOP3.LUT P1, PT, PT, PT, UP0, 0x80, 0x8 ;  /* 0x000000000008781c */ /* 0x000fc80003f2f008 */
[----:B------:R-:W1:Y:S01]  /*0810*/  @UP0 LDCU.128 UR8, c[0x0][0x380] ;  /* 0x00007000ff0807ac */ /* 0x000e620008000c00 */
[----:B------:R-:W-:Y:S01]  /*0820*/  PLOP3.LUT P0, PT, PT, PT, UP1, 0x80, 0x8 ;  /* 0x000000000008781c */ /* 0x000fe20003f0f018 */
[----:B------:R-:W2:Y:S04]  /*0830*/  @UP0 LDCU.64 UR6, c[0x0][0x380] ;  /* 0x00007000ff0607ac */ /* 0x000ea80008000a00 */
[----:B------:R-:W3:Y:S03]  /*0840*/  @!UP1 LDCU.128 UR12, c[0x0][0x380] ;  /* 0x00007000ff0c97ac */ /* 0x000ee60008000c00 */
[C---:B------:R-:W-:Y:S02]  /*0850*/  @P1 IADD3 R3, PT, PT, R13.reuse, UR4, RZ ;  /* 0x000000040d031c10 */ /* 0x040fe4000fffe0ff */
[----:B------:R-:W-:Y:S01]  /*0860*/  @P1 IADD3 R6, P2, PT, R13, UR4, RZ ;  /* 0x000000040d061c10 */ /* 0x000fe2000ff5e0ff */
[----:B------:R-:W-:Y:S01]  /*0870*/  @UP0 UIADD3 UR4, UPT, UPT, UR4, 0x2, URZ ;  /* 0x0000000204040890 */ /* 0x000fe2000fffe0ff */
[----:B-1----:R-:W-:Y:S01]  /*0880*/  MOV R11, UR9 ;  /* 0x00000009000b7c02 */ /* 0x002fe20008000f00 */
[----:B------:R-:W-:Y:S01]  /*0890*/  IMAD.U32 R10, RZ, RZ, UR8 ;  /* 0x00000008ff0a7e24 */ /* 0x000fe2000f8e00ff */
[----:B------:R-:W-:-:S02]  /*08a0*/  MOV R4, UR10 ;  /* 0x0000000a00047c02 */ /* 0x000fc40008000f00 */
[----:B------:R-:W-:Y:S01]  /*08b0*/  MOV R5, UR11 ;  /* 0x0000000b00057c02 */ /* 0x000fe20008000f00 */
[----:B------:R-:W-:-:S04]  /*08c0*/  @P1 IMAD.WIDE.U32 R10, R3, 0x4, R10 ;  /* 0x00000004030a1825 */ /* 0x000fc800078e000a */
[----:B------:R-:W-:Y:S01]  /*08d0*/  @P1 IMAD R3, R7, UR20, R0 ;  /* 0x0000001407031c24 */ /* 0x000fe2000f8e0200 */
[----:B------:R-:W-:Y:S01]  /*08e0*/  @P1 IADD3.X R7, PT, PT, RZ, RZ, RZ, P2, !PT ;  /* 0x000000ffff071210 */ /* 0x000fe200017fe4ff */
[----:B------:R-:W-:Y:S01]  /*08f0*/  IMAD.U32 R19, RZ, RZ, UR4 ;  /* 0x00000004ff137e24 */ /* 0x000fe2000f8e00ff */
[C---:B--2---:R-:W-:Y:S01]  /*0900*/  @P1 LEA R2, P2, R6.reuse, UR6, 0x2 ;  /* 0x0000000606021c11 */ /* 0x044fe2000f8410ff */
[----:B------:R-:W-:Y:S01]  /*0910*/  @P1 IMAD.WIDE R4, R3, 0x4, R4 ;  /* 0x0000000403041825 */ /* 0x000fe200078e0204 */
[----:B------:R-:W-:Y:S01]  /*0920*/  @!P0 IADD3 R17, PT, PT, R13, UR4, RZ ;  /* 0x000000040d118c10 */ /* 0x000fe2000fffe0ff */
[----:B0-----:R-:W2:Y:S01]  /*0930*/  @P1 LDG.E R11, desc[UR18][R10.64] ;  /* 0x000000120a0b1981 */ /* 0x001ea2000c1e1900 */
[----:B------:R-:W-:Y:S01]  /*0940*/  @P1 LEA.HI.X R3, R6, UR7, R7, 0x2, P2 ;  /* 0x0000000706031c11 */ /* 0x000fe200090f1407 */
[----:B------:R-:W-:Y:S01]  /*0950*/  @!P0 IMAD R19, R19, UR20, R0 ;  /* 0x0000001413138c24 */ /* 0x000fe2000f8e0200 */
[----:B---3--:R-:W-:Y:S01]  /*0960*/  MOV R6, UR12 ;  /* 0x0000000c00067c02 */ /* 0x008fe20008000f00 */
[----:B------:R-:W-:Y:S01]  /*0970*/  @P1 IMAD.WIDE R14, R15, 0x4, R4 ;  /* 0x000000040f0e1825 */ /* 0x000fe200078e0204 */
[----:B------:R-:W-:Y:S01]  /*0980*/  MOV R7, UR13 ;  /* 0x0000000d00077c02 */ /* 0x000fe20008000f00 */
[----:B------:R-:W2:Y:S01]  /*0990*/  @P1 LDG.E R4, desc[UR18][R4.64] ;  /* 0x0000001204041981 */ /* 0x000ea2000c1e1900 */
[----:B------:R-:W-:-:S02]  /*09a0*/  MOV R8, UR14 ;  /* 0x0000000e00087c02 */ /* 0x000fc40008000f00 */
[----:B------:R-:W-:Y:S01]  /*09b0*/  MOV R9, UR15 ;  /* 0x0000000f00097c02 */ /* 0x000fe20008000f00 */
[----:B------:R-:W-:Y:S01]  /*09c0*/  @!P0 IMAD.WIDE.U32 R6, R17, 0x4, R6 ;  /* 0x0000000411068825 */ /* 0x000fe200078e0006 */
[----:B------:R-:W3:Y:S03]  /*09d0*/  @P1 LDG.E R14, desc[UR18][R14.64] ;  /* 0x000000120e0e1981 */ /* 0x000ee6000c1e1900 */
[----:B------:R-:W-:Y:S01]  /*09e0*/  @!P0 IMAD.WIDE R8, R19, 0x4, R8 ;  /* 0x0000000413088825 */ /* 0x000fe200078e0208 */
[----:B------:R-:W3:Y:S04]  /*09f0*/  @P1 LDG.E R2, desc[UR18][R2.64+0x4] ;  /* 0x0000041202021981 */ /* 0x000ee8000c1e1900 */
[----:B------:R-:W4:Y:S04]  /*0a00*/  @!P0 LDG.E R7, desc[UR18][R6.64] ;  /* 0x0000001206078981 */ /* 0x000f28000c1e1900 */
[----:B------:R-:W4:Y:S01]  /*0a10*/  @!P0 LDG.E R8, desc[UR18][R8.64] ;  /* 0x0000001208088981 */ /* 0x000f22000c1e1900 */
[----:B--2---:R-:W-:-:S04]  /*0a20*/  @P1 IMAD R11, R11, R4, R12 ;  /* 0x000000040b0b1224 */ /* 0x004fc800078e020c */
[----:B---3--:R-:W-:-:S04]  /*0a30*/  @P1 IMAD R12, R2, R14, R11 ;  /* 0x0000000e020c1224 */ /* 0x008fc800078e020b */
[----:B----4-:R-:W-:-:S07]  /*0a40*/  @!P0 IMAD R12, R7, R8, R12 ;  /* 0x00000008070c8224 */ /* 0x010fce00078e020c */
.L_x_2:
[----:B------:R-:W1:Y:S01]  /*0a50*/  LDC.64 R2, c[0x0][0x390] ;  /* 0x0000e400ff027b82 */ /* 0x000e620000000a00 */
[----:B------:R-:W-:-:S05]  /*0a60*/  IADD3 R13, PT, PT, R0, R13, RZ ;  /* 0x0000000d000d7210 */ /* 0x000fca0007ffe0ff */
[----:B-1----:R-:W-:-:S05]  /*0a70*/  IMAD.WIDE R2, R13, 0x4, R2 ;  /* 0x000000040d027825 */ /* 0x002fca00078e0202 */
[----:B0-----:R-:W-:Y:S01]  /*0a80*/  STG.E desc[UR18][R2.64], R12 ;  /* 0x0000000c02007986 */ /* 0x001fe2000c101912 */
[----:B------:R-:W-:Y:S05]  /*0a90*/  EXIT ;  /* 0x000000000000794d */ /* 0x000fea0003800000 */
.L_x_4:
[----:B------:R-:W-:-:S00]  /*0aa0*/  BRA `(.L_x_4) ;  /* 0xfffffffc00fc7947 */ /* 0x000fc0000383ffff */
[----:B------:R-:W-:-:S00]  /*0ab0*/  NOP ;  /* 0x0000000000007918 */ /* 0x000fc00000000000 */
        /* <DEDUP_REMOVED lines=12> */
.L_x_8:


//--------------------- .text._Z20matrixMulKernelTiledPiS_S_i --------------------------
	.section	.text._Z20matrixMulKernelTiledPiS_S_i,"ax",@progbits
	.align	128
        .global         _Z20matrixMulKernelTiledPiS_S_i
        .type           _Z20matrixMulKernelTiledPiS_S_i,@function
        .size           _Z20matrixMulKernelTiledPiS_S_i,(.L_x_9 - _Z20matrixMulKernelTiledPiS_S_i)
        .other          _Z20matrixMulKernelTiledPiS_S_i,@"STO_CUDA_ENTRY STV_DEFAULT"
_Z20matrixMulKernelTiledPiS_S_i:
.text._Z20matrixMulKernelTiledPiS_S_i:
[----:B------:R-:W-:Y:S08]  /*0000*/  LDC R1, c[0x0][0x37c] ;  /* 0x0000df00ff017b82 */ /* 0x000ff00000000800 */
[----:B------:R-:W0:Y:S01]  /*0010*/  LDC R0, c[0x0][0x398] ;  /* 0x0000e600ff007b82 */ /* 0x000e220000000800 */
[----:B------:R-:W1:Y:S01]  /*0020*/  S2R R19, SR_CTAID.Y ;  /* 0x0000000000137919 */ /* 0x000e620000002600 */
[----:B------:R-:W2:Y:S01]  /*0030*/  LDCU.64 UR8, c[0x0][0x358] ;  /* 0x00006b00ff0877ac */ /* 0x000ea20008000a00 */
[----:B------:R-:W-:Y:S01]  /*0040*/  HFMA2 R24, -RZ, RZ, 0, 0 ;  /* 0x00000000ff187431 */ /* 0x000fe200000001ff */
[----:B------:R-:W1:Y:S01]  /*0050*/  S2R R8, SR_TID.Y ;  /* 0x0000000000087919 */ /* 0x000e620000002200 */
[----:B------:R-:W3:Y:S01]  /*0060*/  S2R R2, SR_CTAID.X ;  /* 0x0000000000027919 */ /* 0x000ee20000002500 */
[----:B------:R-:W4:Y:S01]  /*0070*/  S2R R3, SR_TID.X ;  /* 0x0000000000037919 */ /* 0x000f220000002100 */
[----:B0-----:R-:W-:-:S02]  /*0080*/  ISETP.GE.AND P0, PT, R0, 0x20, PT ;  /* 0x000000200000780c */ /* 0x001fc40003f06270 */
[----:B-1----:R-:W-:-:S11]  /*0090*/  LEA R19, R19, R8, 0x5 ;  /* 0x0000000813137211 */ /* 0x002fd600078e28ff */
[----:B--234-:R-:W-:Y:S05]  /*00a0*/  @!P0 BRA `(.L_x_5) ;  /* 0x0000000800a08947 */ /* 0x01cfea0003800000 */
[----:B------:R-:W0:Y:S01]  /*00b0*/  S2UR UR6, SR_CgaCtaId ;  /* 0x00000000000679c3 */ /* 0x000e220000008800 */
[----:B------:R-:W-:Y:S01]  /*00c0*/  UMOV UR4, 0x400 ;  /* 0x0000040000047882 */ /* 0x000fe20000000000 */
[----:B------:R-:W-:Y:S01]  /*00d0*/  SHF.R.S32.HI R5, RZ, 0x1f, R0 ;  /* 0x0000001fff057819 */ /* 0x000fe20000011400 */
[----:B------:R-:W-:Y:S01]  /*00e0*/  UIADD3 UR5, UPT, UPT, UR4, 0x1000, URZ ;  /* 0x0000100004057890 */ /* 0x000fe2000fffe0ff */
[-CC-:B------:R-:W-:Y:S01]  /*00f0*/  IMAD R7, R8, R0.reuse, R3.reuse ;  /* 0x0000000008077224 */ /* 0x180fe200078e0203 */
[----:B------:R-:W-:Y:S01]  /*0100*/  MOV R24, RZ ;  /* 0x000000ff00187202 */ /* 0x000fe20000000f00 */
[-C--:B------:R-:W-:Y:S01]  /*0110*/  IMAD R4, R19, R0.reuse, R3 ;  /* 0x0000000013047224 */ /* 0x080fe200078e0203 */
[----:B------:R-:W-:Y:S01]  /*0120*/  LEA.HI R5, R5, R0, RZ, 0x5 ;  /* 0x0000000005057211 */ /* 0x000fe200078f28ff */
[----:B------:R-:W1:Y:S03]  /*0130*/  LDC.64 R22, c[0x0][0x380] ;  /* 0x0000e000ff167b82 */ /* 0x000e660000000a00 */
[----:B------:R-:W-:-:S02]  /*0140*/  SHF.R.S32.HI R6, RZ, 0x5, R5 ;  /* 0x00000005ff067819 */ /* 0x000fc40000011405 */
[----:B------:R-:W-:Y:S02]  /*0150*/  LEA R5, R2, R7, 0x5 ;  /* 0x0000000702057211 */ /* 0x000fe400078e28ff */
[----:B------:R-:W-:Y:S01]  /*0160*/  IADD3 R6, PT, PT, -R6, RZ, RZ ;  /* 0x000000ff06067210 */ /* 0x000fe20007ffe1ff */
[----:B------:R-:W2:Y:S01]  /*0170*/  LDC.64 R20, c[0x0][0x388] ;  /* 0x0000e200ff147b82 */ /* 0x000ea20000000a00 */
[----:B0-----:R-:W-:Y:S02]  /*0180*/  ULEA UR4, UR6, UR4, 0x18 ;  /* 0x0000000406047291 */ /* 0x001fe4000f8ec0ff */
[----:B------:R-:W-:-:S04]  /*0190*/  ULEA UR5, UR6, UR5, 0x18 ;  /* 0x0000000506057291 */ /* 0x000fc8000f8ec0ff */
[C---:B------:R-:W-:Y:S02]  /*01a0*/  LEA R18, R8.reuse, UR4, 0x7 ;  /* 0x0000000408127c11 */ /* 0x040fe4000f8e38ff */
[C---:B------:R-:W-:Y:S02]  /*01b0*/  LEA R16, R3.reuse, UR5, 0x2 ;  /* 0x0000000503107c11 */ /* 0x040fe4000f8e10ff */
[----:B------:R-:W-:Y:S02]  /*01c0*/  LEA R17, R3, R18, 0x2 ;  /* 0x0000001203117211 */ /* 0x000fe400078e10ff */
[----:B------:R-:W-:-:S07]  /*01d0*/  LEA R7, R8, R16, 0x7 ;  /* 0x0000001008077211 */ /* 0x000fce00078e38ff */
.L_x_6:
[----:B-1----:R-:W-:-:S04]  /*01e0*/  IMAD.WIDE R10, R4, 0x4, R22 ;  /* 0x00000004040a7825 */ /* 0x002fc800078e0216 */
[----:B--2---:R-:W-:Y:S02]  /*01f0*/  IMAD.WIDE.U32 R8, R5, 0x4, R20 ;  /* 0x0000000405087825 */ /* 0x004fe400078e0014 */
[----:B------:R-:W2:Y:S04]  /*0200*/  LDG.E R10, desc[UR8][R10.64] ;  /* 0x000000080a0a7981 */ /* 0x000ea8000c1e1900 */
[----:B------:R-:W3:Y:S01]  /*0210*/  LDG.E R8, desc[UR8][R8.64] ;  /* 0x0000000808087981 */ /* 0x000ee2000c1e1900 */
[----:B------:R-:W-:Y:S02]  /*0220*/  IADD3 R6, PT, PT, R6, 0x1, RZ ;  /* 0x0000000106067810 */ /* 0x000fe40007ffe0ff */
[----:B------:R-:W-:Y:S02]  /*0230*/  IADD3 R4, PT, PT, R4, 0x20, RZ ;  /* 0x0000002004047810 */ /* 0x000fe40007ffe0ff */
[----:B------:R-:W-:-:S02]  /*0240*/  ISETP.NE.AND P0, PT, R6, RZ, PT ;  /* 0x000000ff0600720c */ /* 0x000fc40003f05270 */
[----:B------:R-:W-:Y:S01]  /*0250*/  LEA R5, R0, R5, 0x5 ;  /* 0x0000000500057211 */ /* 0x000fe200078e28ff */
[----:B--2---:R-:W-:Y:S04]  /*0260*/  STS [R17], R10 ;  /* 0x0000000a11007388 */ /* 0x004fe80000000800 */
[----:B---3--:R-:W-:Y:S01]  /*0270*/  STS [R7], R8 ;  /* 0x0000000807007388 */ /* 0x008fe20000000800 */
[----:B------:R-:W-:Y:S06]  /*0280*/  BAR.SYNC.DEFER_BLOCKING 0x0 ;  /* 0x0000000000007b1d */ /* 0x000fec0000010000 */
[----:B------:R-:W-:Y:S04]  /*0290*/  LDS R27, [R16] ;  /* 0x00000000101b7984 */ /* 0x000fe80000000800 */
[----:B------:R-:W0:Y:S04]  /*02a0*/  LDS.128 R12, [R18] ;  /* 0x00000000120c7984 */ /* 0x000e280000000c00 */
[----:B------:R-:W1:Y:S04]  /*02b0*/  LDS R28, [R16+0x80] ;  /* 0x00008000101c7984 */ /* 0x000e680000000800 */
[----:B------:R-:W2:Y:S04]  /*02c0*/  LDS R25, [R16+0x100] ;  /* 0x0001000010197984 */ /* 0x000ea80000000800 */
[----:B------:R-:W-:Y:S01]  /*02d0*/  LDS.128 R8, [R18+0x10] ;  /* 0x0000100012087984 */ /* 0x000fe20000000c00 */
[----:B0-----:R-:W-:-:S02]  /*02e0*/  IMAD R12, R12, R27, RZ ;  /* 0x0000001b0c0c7224 */ /* 0x001fc400078e02ff */
[----:B-1----:R-:W-:-:S03]  /*02f0*/  IMAD R28, R28, R13, RZ ;  /* 0x0000000d1c1c7224 */ /* 0x002fc600078e02ff */
[----:B------:R-:W-:Y:S01]  /*0300*/  I2FP.F32.S32 R27, R12 ;  /* 0x0000000c001b7245 */ /* 0x000fe20000201400 */
[----:B------:R-:W0:Y:S01]  /*0310*/  LDS R13, [R16+0x200] ;  /* 0x00020000100d7984 */ /* 0x000e220000000800 */
[----:B--2---:R-:W-:-:S03]  /*0320*/  IMAD R14, R25, R14, RZ ;  /* 0x0000000e190e7224 */ /* 0x004fc600078e02ff */
[----:B------:R-:W1:Y:S01]  /*0330*/  LDS R12, [R16+0x180] ;  /* 0x00018000100c7984 */ /* 0x000e620000000800 */
[----:B------:R-:W-:Y:S01]  /*0340*/  FADD R26, R27, R24 ;  /* 0x000000181b1a7221 */ /* 0x000fe20000000000 */
[----:B------:R-:W-:Y:S02]  /*0350*/  I2FP.F32.S32 R27, R28 ;  /* 0x0000001c001b7245 */ /* 0x000fe40000201400 */
[----:B------:R-:W2:Y:S03]  /*0360*/  LDS R24, [R16+0x280] ;  /* 0x0002800010187984 */ /* 0x000ea60000000800 */
[----:B------:R-:W-:Y:S01]  /*0370*/  FADD R26, R26, R27 ;  /* 0x0000001b1a1a7221 */ /* 0x000fe20000000000 */
[----:B------:R-:W3:Y:S01]  /*0380*/  LDS R25, [R16+0x300] ;  /* 0x0003000010197984 */ /* 0x000ee20000000800 */
[----:B0-----:R-:W-:Y:S02]  /*0390*/  IMAD R8, R8, R13, RZ ;  /* 0x0000000d08087224 */ /* 0x001fe400078e02ff */
[----:B-1----:R-:W-:Y:S01]  /*03a0*/  IMAD R12, R12, R15, RZ ;  /* 0x0000000f0c0c7224 */ /* 0x002fe200078e02ff */
[----:B------:R-:W-:-:S02]  /*03b0*/  I2FP.F32.S32 R15, R14 ;  /* 0x0000000e000f7245 */ /* 0x000fc40000201400 */
[----:B------:R-:W-:Y:S01]  /*03c0*/  I2FP.F32.S32 R13, R8 ;  /* 0x00000008000d7245 */ /* 0x000fe20000201400 */
[----:B--2---:R-:W-:Y:S01]  /*03d0*/  IMAD R24, R24, R9, RZ ;  /* 0x0000000918187224 */ /* 0x004fe200078e02ff */
[----:B------:R-:W-:Y:S01]  /*03e0*/  I2FP.F32.S32 R12, R12 ;  /* 0x0000000c000c7245 */ /* 0x000fe20000201400 */
[----:B------:R-:W0:Y:S01]  /*03f0*/  LDS R8, [R16+0x380] ;  /* 0x0003800010087984 */ /* 0x000e220000000800 */
[----:B------:R-:W-:Y:S01]  /*0400*/  FADD R15, R26, R15 ;  /* 0x0000000f1a0f7221 */ /* 0x000fe20000000000 */
[----:B---3--:R-:W-:Y:S01]  /*0410*/  IMAD R27, R25, R10, RZ ;  /* 0x0000000a191b7224 */ /* 0x008fe200078e02ff */
[----:B------:R-:W-:Y:S01]  /*0420*/  I2FP.F32.S32 R25, R24 ;  /* 0x0000001800197245 */ /* 0x000fe20000201400 */
[----:B------:R-:W-:Y:S01]  /*0430*/  LDS R9, [R16+0x400] ;  /* 0x0004000010097984 */ /* 0x000fe20000000800 */
[----:B------:R-:W-:-:S03]  /*0440*/  FADD R12, R15, R12 ;  /* 0x0000000c0f0c7221 */ /* 0x000fc60000000000 */
[----:B------:R-:W-:Y:S01]  /*0450*/  LDS R10, [R16+0x480] ;  /* 0x00048000100a7984 */ /* 0x000fe20000000800 */
[----:B------:R-:W-:-:S03]  /*0460*/  FADD R26, R12, R13 ;  /* 0x0000000d0c1a7221 */ /* 0x000fc60000000000 */
[----:B------:R-:W1:Y:S01]  /*0470*/  LDS.128 R12, [R18+0x20] ;  /* 0x00002000120c7984 */ /* 0x000e620000000c00 */
[----:B------:R-:W-:Y:S01]  /*0480*/  FADD R25, R26, R25 ;  /* 0x000000191a197221 */ /* 0x000fe20000000000 */
[----:B0-----:R-:W-:Y:S01]  /*0490*/  IMAD R11, R8, R11, RZ ;  /* 0x0000000b080b7224 */ /* 0x001fe200078e02ff */
[----:B------:R-:W-:-:S04]  /*04a0*/  I2FP.F32.S32 R8, R27 ;  /* 0x0000001b00087245 */ /* 0x000fc80000201400 */
[----:B------:R-:W-:Y:S01]  /*04b0*/  I2FP.F32.S32 R11, R11 ;  /* 0x0000000b000b7245 */ /* 0x000fe20000201400 */
[----:B------:R-:W-:Y:S02]  /*04c0*/  FADD R8, R25, R8 ;  /* 0x0000000819087221 */ /* 0x000fe40000000000 */
[----:B------:R-:W0:Y:S02]  /*04d0*/  LDS R25, [R16+0x500] ;  /* 0x0005000010197984 */ /* 0x000e240000000800 */
[----:B------:R-:W-:Y:S01]  /*04e0*/  FADD R8, R8, R11 ;  /* 0x0000000b08087221 */ /* 0x000fe20000000000 */
[----:B-1----:R-:W-:Y:S02]  /*04f0*/  IMAD R9, R12, R9, RZ ;  /* 0x000000090c097224 */ /* 0x002fe400078e02ff */
[----:B------:R-:W1:Y:S01]  /*0500*/  LDS R12, [R16+0x580] ;  /* 0x00058000100c7984 */ /* 0x000e620000000800 */
[----:B------:R-:W-:Y:S02]  /*0510*/  IMAD R24, R10, R13, RZ ;  /* 0x0000000d0a187224 */ /* 0x000fe400078e02ff */
[----:B------:R-:W-:Y:S01]  /*0520*/  I2FP.F32.S32 R9, R9 ;  /* 0x0000000900097245 */ /* 0x000fe20000201400 */
[----:B------:R-:W-:Y:S02]  /*0530*/  LDS R13, [R16+0x600] ;  /* 0x00060000100d7984 */ /* 0x000fe40000000800 */
[----:B------:R-:W-:-:S02]  /*0540*/  I2FP.F32.S32 R27, R24 ;  /* 0x00000018001b7245 */ /* 0x000fc40000201400 */
[----:B------:R-:W-:Y:S01]  /*0550*/  FADD R26, R8, R9 ;  /* 0x00000009081a7221 */ /* 0x000fe20000000000 */
[----:B------:R-:W-:Y:S03]  /*0560*/  LDS R24, [R16+0x680] ;  /* 0x0006800010187984 */ /* 0x000fe60000000800 */
[----:B------:R-:W-:Y:S01]  /*0570*/  FADD R26, R26, R27 ;  /* 0x0000001b1a1a7221 */ /* 0x000fe20000000000 */
[----:B------:R-:W2:Y:S01]  /*0580*/  LDS.128 R8, [R18+0x30] ;  /* 0x0000300012087984 */ /* 0x000ea20000000c00 */
[----:B0-----:R-:W-:-:S03]  /*0590*/  IMAD R14, R25, R14, RZ ;  /* 0x0000000e190e7224 */ /* 0x001fc600078e02ff */
[----:B------:R-:W0:Y:S01]  /*05a0*/  LDS R25, [R16+0x700] ;  /* 0x0007000010197984 */ /* 0x000e220000000800 */
[----:B-1----:R-:W-:Y:S01]  /*05b0*/  IMAD R12, R12, R15, RZ ;  /* 0x0000000f0c0c7224 */ /* 0x002fe200078e02ff */
[----:B------:R-:W-:-:S04]  /*05c0*/  I2FP.F32.S32 R15, R14 ;  /* 0x0000000e000f7245 */ /* 0x000fc80000201400 */
[----:B------:R-:W-:Y:S01]  /*05d0*/  I2FP.F32.S32 R12, R12 ;  /* 0x0000000c000c7245 */ /* 0x000fe20000201400 */
[----:B------:R-:W-:-:S04]  /*05e0*/  FADD R15, R26, R15 ;  /* 0x0000000f1a0f7221 */ /* 0x000fc80000000000 */
[----:B------:R-:W-:Y:S01]  /*05f0*/  FADD R12, R15, R12 ;  /* 0x0000000c0f0c7221 */ /* 0x000fe20000000000 */
[----:B--2---:R-:W-:Y:S02]  /*0600*/  IMAD R13, R8, R13, RZ ;  /* 0x0000000d080d7224 */ /* 0x004fe400078e02ff */
[----:B------:R-:W1:Y:S01]  /*0610*/  LDS R8, [R16+0x780] ;  /* 0x0007800010087984 */ /* 0x000e620000000800 */
[----:B------:R-:W-:Y:S02]  /*0620*/  IMAD R24, R24, R9, RZ ;  /* 0x0000000918187224 */ /* 0x000fe400078e02ff */
[----:B------:R-:W-:Y:S01]  /*0630*/  I2FP.F32.S32 R13, R13 ;  /* 0x0000000d000d7245 */ /* 0x000fe20000201400 */
[----:B------:R-:W-:Y:S02]  /*0640*/  LDS R9, [R16+0x800] ;  /* 0x0008000010097984 */ /* 0x000fe40000000800 */
[----:B------:R-:W-:Y:S02]  /*0650*/  I2FP.F32.S32 R27, R24 ;  /* 0x00000018001b7245 */ /* 0x000fe40000201400 */
        /* <DEDUP_REMOVED lines=15> */
[----:B------:R-:W-:Y:S04]  /*0750*/  LDS R13, [R16+0xa00] ;  /* 0x000a0000100d7984 */ /* 0x000fe80000000800 */
[----:B------:R-:W-:Y:S01]  /*0760*/  FADD R26, R8, R9 ;  /* 0x00000009081a7221 */ /* 0x000fe20000000000 */
[----:B0-----:R-:W-:Y:S01]  /*0770*/  IMAD R27, R25, R14, RZ ;  /* 0x0000000e191b7224 */ /* 0x001fe200078e02ff */
[----:B------:R-:W0:Y:S01]  /*0780*/  LDS.128 R8, [R18+0x50] ;  /* 0x0000500012087984 */ /* 0x000e220000000c00 */
[----:B------:R-:W-:-:S03]  /*0790*/  I2FP.F32.S32 R25, R24 ;  /* 0x0000001800197245 */ /* 0x000fc60000201400 */
[----:B------:R-:W2:Y:S01]  /*07a0*/  LDS R14, [R16+0xa80] ;  /* 0x000a8000100e7984 */ /* 0x000ea20000000800 */
[----:B------:R-:W-:Y:S01]  /*07b0*/  I2FP.F32.S32 R27, R27 ;  /* 0x0000001b001b7245 */ /* 0x000fe20000201400 */
[----:B------:R-:W-:Y:S02]  /*07c0*/  FADD R26, R26, R25 ;  /* 0x000000191a1a7221 */ /* 0x000fe40000000000 */
[----:B------:R-:W3:Y:S02]  /*07d0*/  LDS R25, [R16+0xb00] ;  /* 0x000b000010197984 */ /* 0x000ee40000000800 */
[----:B------:R-:W-:Y:S01]  /*07e0*/  FADD R26, R26, R27 ;  /* 0x0000001b1a1a7221 */ /* 0x000fe20000000000 */
[----:B-1----:R-:W-:Y:S02]  /*07f0*/  IMAD R12, R12, R15, RZ ;  /* 0x0000000f0c0c7224 */ /* 0x002fe400078e02ff */
[----:B0-----:R-:W-:-:S03]  /*0800*/  IMAD R15, R8, R13, RZ ;  /* 0x0000000d080f7224 */ /* 0x001fc600078e02ff */
[----:B------:R-:W-:Y:S01]  /*0810*/  I2FP.F32.S32 R13, R12 ;  /* 0x0000000c000d7245 */ /* 0x000fe20000201400 */
[----:B------:R-:W0:Y:S01]  /*0820*/  LDS R8, [R16+0xb80] ;  /* 0x000b800010087984 */ /* 0x000e220000000800 */
[----:B--2---:R-:W-:Y:S01]  /*0830*/  IMAD R14, R14, R9, RZ ;  /* 0x000000090e0e7224 */ /* 0x004fe200078e02ff */
[----:B------:R-:W-:Y:S02]  /*0840*/  I2FP.F32.S32 R12, R15 ;  /* 0x0000000f000c7245 */ /* 0x000fe40000201400 */
[----:B------:R-:W-:Y:S01]  /*0850*/  FADD R13, R26, R13 ;  /* 0x0000000d1a0d7221 */ /* 0x000fe20000000000 */
[----:B------:R-:W-:Y:S01]  /*0860*/  LDS R9, [R16+0xc00] ;  /* 0x000c000010097984 */ /* 0x000fe20000000800 */
[----:B---3--:R-:W-:Y:S01]  /*0870*/  IMAD R10, R25, R10, RZ ;  /* 0x0000000a190a7224 */ /* 0x008fe200078e02ff */
[----:B------:R-:W-:Y:S01]  /*0880*/  I2FP.F32.S32 R24, R14 ;  /* 0x0000000e00187245 */ /* 0x000fe20000201400 */
[----:B------:R-:W-:Y:S01]  /*0890*/  FADD R27, R13, R12 ;  /* 0x0000000c0d1b7221 */ /* 0x000fe20000000000 */
[----:B------:R-:W-:Y:S02]  /*08a0*/  LDS R26, [R16+0xc80] ;  /* 0x000c8000101a7984 */ /* 0x000fe40000000800 */
[----:B------:R-:W-:Y:S01]  /*08b0*/  I2FP.F32.S32 R10, R10 ;  /* 0x0000000a000a7245 */ /* 0x000fe20000201400 */
[----:B------:R-:W-:Y:S01]  /*08c0*/  FADD R27, R27, R24 ;  /* 0x000000181b1b7221 */ /* 0x000fe20000000000 */
[----:B------:R-:W1:Y:S03]  /*08d0*/  LDS.128 R12, [R18+0x60] ;  /* 0x00006000120c7984 */ /* 0x000e660000000c00 */
[----:B------:R-:W-:Y:S01]  /*08e0*/  FADD R10, R27, R10 ;  /* 0x0000000a1b0a7221 */ /* 0x000fe20000000000 */
[----:B------:R-:W-:Y:S04]  /*08f0*/  LDS R25, [R16+0xd00] ;  /* 0x000d000010197984 */ /* 0x000fe80000000800 */
[----:B------:R-:W2:Y:S01]  /*0900*/  LDS R24, [R16+0xd80] ;  /* 0x000d800010187984 */ /* 0x000ea20000000800 */
[----:B0-----:R-:W-:-:S02]  /*0910*/  IMAD R8, R8, R11, RZ ;  /* 0x0000000b08087224 */ /* 0x001fc400078e02ff */
[----:B-1----:R-:W-:-:S03]  /*0920*/  IMAD R12, R12, R9, RZ ;  /* 0x000000090c0c7224 */ /* 0x002fc600078e02ff */
[----:B------:R-:W-:Y:S01]  /*0930*/  I2FP.F32.S32 R9, R8 ;  /* 0x0000000800097245 */ /* 0x000fe20000201400 */
[----:B------:R-:W-:Y:S02]  /*0940*/  IMAD R26, R26, R13, RZ ;  /* 0x0000000d1a1a7224 */ /* 0x000fe400078e02ff */
[----:B------:R-:W-:Y:S01]  /*0950*/  LDS R13, [R16+0xe00] ;  /* 0x000e0000100d7984 */ /* 0x000fe20000000800 */
[----:B------:R-:W-:Y:S01]  /*0960*/  I2FP.F32.S32 R12, R12 ;  /* 0x0000000c000c7245 */ /* 0x000fe20000201400 */
[----:B------:R-:W-:Y:S01]  /*0970*/  FADD R9, R10, R9 ;  /* 0x000000090a097221 */ /* 0x000fe20000000000 */
[----:B------:R-:W-:Y:S01]  /*0980*/  I2FP.F32.S32 R27, R26 ;  /* 0x0000001a001b7245 */ /* 0x000fe20000201400 */
[----:B--2---:R-:W-:Y:S02]  /*0990*/  IMAD R15, R24, R15, RZ ;  /* 0x0000000f180f7224 */ /* 0x004fe400078e02ff */
[----:B------:R-:W-:Y:S02]  /*09a0*/  FADD R12, R9, R12 ;  /* 0x0000000c090c7221 */ /* 0x000fe40000000000 */
[----:B------:R-:W0:Y:S01]  /*09b0*/  LDS.128 R8, [R18+0x70] ;  /* 0x0000700012087984 */ /* 0x000e220000000c00 */
[----:B------:R-:W-:Y:S01]  /*09c0*/  I2FP.F32.S32 R15, R15 ;  /* 0x0000000f000f7245 */ /* 0x000fe20000201400 */
[----:B------:R-:W-:Y:S01]  /*09d0*/  FADD R26, R12, R27 ;  /* 0x0000001b0c1a7221 */ /* 0x000fe20000000000 */
[----:B------:R-:W-:Y:S01]  /*09e0*/  IMAD R27, R25, R14, RZ ;  /* 0x0000000e191b7224 */ /* 0x000fe200078e02ff */
[----:B------:R-:W1:Y:S04]  /*09f0*/  LDS R12, [R16+0xe80] ;  /* 0x000e8000100c7984 */ /* 0x000e680000000800 */
[----:B------:R-:W2:Y:S01]  /*0a00*/  LDS R25, [R16+0xf00] ;  /* 0x000f000010197984 */ /* 0x000ea20000000800 */
[----:B------:R-:W-:-:S03]  /*0a10*/  I2FP.F32.S32 R27, R27 ;  /* 0x0000001b001b7245 */ /* 0x000fc60000201400 */
[----:B------:R-:W3:Y:S02]  /*0a20*/  LDS R14, [R16+0xf80] ;  /* 0x000f8000100e7984 */ /* 0x000ee40000000800 */
[----:B------:R-:W-:-:S04]  /*0a30*/  FADD R26, R26, R27 ;  /* 0x0000001b1a1a7221 */ /* 0x000fc80000000000 */
[----:B------:R-:W-:Y:S01]  /*0a40*/  FADD R15, R26, R15 ;  /* 0x0000000f1a0f7221 */ /* 0x000fe20000000000 */
[----:B0-----:R-:W-:Y:S02]  /*0a50*/  IMAD R8, R8, R13, RZ ;  /* 0x0000000d08087224 */ /* 0x001fe400078e02ff */
[----:B-1----:R-:W-:-:S03]  /*0a60*/  IMAD R9, R12, R9, RZ ;  /* 0x000000090c097224 */ /* 0x002fc600078e02ff */
[----:B------:R-:W-:Y:S01]  /*0a70*/  I2FP.F32.S32 R8, R8 ;  /* 0x0000000800087245 */ /* 0x000fe20000201400 */
[----:B--2---:R-:W-:Y:S01]  /*0a80*/  IMAD R10, R25, R10, RZ ;  /* 0x0000000a190a7224 */ /* 0x004fe200078e02ff */
[----:B------:R-:W-:-:S03]  /*0a90*/  I2FP.F32.S32 R9, R9 ;  /* 0x0000000900097245 */ /* 0x000fc60000201400 */
[----:B------:R-:W-:Y:S01]  /*0aa0*/  FADD R8, R15, R8 ;  /* 0x000000080f087221 */ /* 0x000fe20000000000 */
[----:B---3--:R-:W-:Y:S01]  /*0ab0*/  IMAD R11, R14, R11, RZ ;  /* 0x0000000b0e0b7224 */ /* 0x008fe200078e02ff */
[----:B------:R-:W-:Y:S02]  /*0ac0*/  I2FP.F32.S32 R13, R10 ;  /* 0x0000000a000d7245 */ /* 0x000fe40000201400 */
[----:B------:R-:W-:Y:S02]  /*0ad0*/  FADD R8, R8, R9 ;  /* 0x0000000908087221 */ /* 0x000fe40000000000 */
[----:B------:R-:W-:Y:S02]  /*0ae0*/  I2FP.F32.S32 R11, R11 ;  /* 0x0000000b000b7245 */ /* 0x000fe40000201400 */
[----:B------:R-:W-:-:S04]  /*0af0*/  FADD R8, R8, R13 ;  /* 0x0000000d08087221 */ /* 0x000fc80000000000 */
[----:B------:R-:W-:Y:S01]  /*0b00*/  FADD R24, R8, R11 ;  /* 0x0000000b08187221 */ /* 0x000fe20000000000 */
[----:B------:R-:W-:Y:S06]  /*0b10*/  BAR.SYNC.DEFER_BLOCKING 0x0 ;  /* 0x0000000000007b1d */ /* 0x000fec0000010000 */
[----:B------:R-:W-:Y:S05]  /*0b20*/  @P0 BRA `(.L_x_6) ;  /* 0xfffffff400ac0947 */ /* 0x000fea000383ffff */
.L_x_5:
[----:B------:R-:W0:Y:S01]  /*0b30*/  LDC.64 R4, c[0x0][0x390] ;  /* 0x0000e400ff047b82 */ /* 0x000e220000000a00 */
[----:B------:R-:W1:Y:S01]  /*0b40*/  F2I.TRUNC.NTZ R7, R24 ;  /* 0x0000001800077305 */ /* 0x000e62000020f100 */
[----:B------:R-:W-:-:S05]  /*0b50*/  LEA R2, R2, R3, 0x5 ;  /* 0x0000000302027211 */ /* 0x000fca00078e28ff */
[----:B------:R-:W-:-:S04]  /*0b60*/  IMAD R3, R19, R0, R2 ;  /* 0x0000000013037224 */ /* 0x000fc800078e0202 */
[----:B0-----:R-:W-:-:S05]  /*0b70*/  IMAD.WIDE R2, R3, 0x4, R4 ;  /* 0x0000000403027825 */ /* 0x001fca00078e0204 */
[----:B-1----:R-:W-:Y:S01]  /*0b80*/  STG.E desc[UR8][R2.64], R7 ;  /* 0x0000000702007986 */ /* 0x002fe2000c101908 */
[----:B------:R-:W-:Y:S05]  /*0b90*/  EXIT ;  /* 0x000000000000794d */ /* 0x000fea0003800000 */
.L_x_7:
        /* <DEDUP_REMOVED lines=14> */
.L_x_9:


//--------------------- .nv.shared.reserved.0     --------------------------
	.section	.nv.shared.reserved.0,"aw",@nobits
	.weak		__nv_reservedSMEM_offset_0_alias
	.size		__nv_reservedSMEM_offset_0_alias, 0, 64
	.other		__nv_reservedSMEM_offset_0_alias,@"STO_CUDA_RESERVED_SHARED STV_DEFAULT"
__nv_reservedSMEM_offset_0_alias:
	.zero		0
	.zero		64


//--------------------- .nv.shared._Z20matrixMulKernelTiledPiS_S_i --------------------------
	.section	.nv.shared._Z20matrixMulKernelTiledPiS_S_i,"aw",@nobits
	.sectionflags	@""
	.align	4
.nv.shared._Z20matrixMulKernelTiledPiS_S_i:
	.zero		9216


//--------------------- .nv.constant0._Z15matrixMulKernelPiS_S_i --------------------------
	.section	.nv.constant0._Z15matrixMulKernelPiS_S_i,"a",@progbits
	.sectionflags	@""
	.align	4
.nv.constant0._Z15matrixMulKernelPiS_S_i:
	.zero		924


//--------------------- .nv.constant0._Z20matrixMulKernelTiledPiS_S_i --------------------------
	.section	.nv.constant0._Z20matrixMulKernelTiledPiS_S_i,"a",@progbits
	.sectionflags	@""
	.align	4
.nv.constant0._Z20matrixMulKernelTiledPiS_S_i:
	.zero		924


//--------------------- SYMBOLS --------------------------

	.type		.nv.reservedSmem.offset0,@object
	.size		.nv.reservedSmem.offset0,0x4
	.type		.nv.reservedSmem.cap,@object
	.size		.nv.reservedSmem.cap,0x4
